	.target	sm_100a

	.elftype	@"ET_EXEC"


//--------------------- .note.nv.tkinfo           --------------------------
	.section	.note.nv.tkinfo,"",@"SHT_NOTE"
	.sectionflags	@"SHF_NOTE_NV_TKINFO"
	.tkinfo
        /*0018*/ 	.word	0x00000002
        /*0030*/ 	.string	""
        /*0030*/ 	.string	"ptxas"
        /*0030*/ 	.string	"Cuda compilation tools, release 13.0, V13.0.88"
        /*0030*/ 	.string	"Build cuda_13.0.r13.0/compiler.36424714_0"
        /*0030*/ 	.string	"-arch sm_100a -m 64 "



//--------------------- .note.nv.cuinfo           --------------------------
	.section	.note.nv.cuinfo,"",@"SHT_NOTE"
	.sectionflags	@"SHF_NOTE_NV_CUINFO"
        /*0018*/ 	.short	0x0002
        /*001a*/ 	.short	0x0064
        /*001c*/ 	.short	0x0082
	.zero		2


//--------------------- .nv.info                  --------------------------
	.section	.nv.info,"",@"SHT_CUDA_INFO"
	.align	4


	//----- nvinfo : EIATTR_REGCOUNT
	.align		4
        /*0000*/ 	.byte	0x04, 0x2f
        /*0002*/ 	.short	(.L_19 - .L_18)
	.align		4
.L_18:
        /*0004*/ 	.word	index@(_ZN7cutlass13device_kernelINS_4conv6kernel13ConvUniversalINS1_16ConvProblemShapeILNS1_8OperatorE0ELi3EEENS1_10collective14CollectiveConvINS1_47MainloopSm100TmaUmmaWarpSpecializedImplicitGemmILS5_0ELi35ELi3ELi1ELi2EN4cute5tupleIJNSA_1CILi2EEENSC_ILi1EEESE_EEEEENSB_IJNSC_ILi128EEENSC_ILi64EEENSB_IJNSC_ILi32EEEEEEEEENS_6half_tESM_NSA_8TiledMMAINSA_8MMA_AtomIJNSA_26SM100_MMA_F16BF16_2x1SM_SSISM_SM_fLi128ELi64ELNSA_4UMMA5MajorE0ELSR_0ELNSQ_7ScaleInE0ELSS_0EEEEEENSA_6LayoutINSB_IJSE_SE_SE_EEENSB_IJNSC_ILi0EEESX_SX_EEEEENSB_IJNSA_10UnderscoreES10_S10_EEEEENS7_6detail27Sm100ImplicitGemmTileTraitsINSA_25SM100_TMA_2SM_LOAD_IM2COLENSA_14ComposedLayoutINSA_7SwizzleILi2ELi4ELi3EEENSA_18smem_ptr_flag_bitsILi16EEENSV_INSB_IJNSC_ILi8EEESJ_EEENSB_IJSJ_SE_EEEEEEEvEENS14_INSA_18SM100_TMA_2SM_LOADES1F_vEEEENS_8epilogue10collective18CollectiveEpilogueINS1K_23Sm100TmaWarpSpecializedILi3ELi2ELi16ELb1ELb0EEEJNSB_IJSI_SI_SK_EEENSB_IJNSV_ISI_SE_EENSV_INSB_IJNSC_ILi16EEESD_EEENSB_IJSE_SJ_EEEEEEEESM_NSB_IJNSB_IJllllEEESE_SX_EEESM_S1X_NS1K_6fusion15FusionCallbacksIS1O_NS1Y_17LinearCombinationISM_fSM_fLNS_15FloatRoundStyleE2EEES1P_S1V_JEEENSA_5SM1004TMEM4LOAD26SM100_TMEM_LOAD_32dp32b16xENSA_20SM90_TMA_LOAD_IM2COLENS16_INS17_ILi1ELi4ELi3EEES1A_NSV_INSB_IJS1B_S1R_EEENSB_IJS1R_SE_EEEEEEENSA_39AutoVectorizingCopyWithAssumedAlignmentILi128EEENSA_21SM90_TMA_STORE_IM2COLES2D_S2F_S2F_EEEvvEEEEvNT_6ParamsE)
        /*0008*/ 	.word	0x00000046


	//----- nvinfo : EIATTR_FRAME_SIZE
	.align		4
.L_19:
        /*000c*/ 	.byte	0x04, 0x11
        /*000e*/ 	.short	(.L_21 - .L_20)
	.align		4
.L_20:
        /*0010*/ 	.word	index@($__internal_2_$__cuda_sm10x_tcgen05_guardrail_trap_unallocated_columns_being_dealloced)
        /*0014*/ 	.word	0x00000008


	//----- nvinfo : EIATTR_FRAME_SIZE
	.align		4
.L_21:
        /*0018*/ 	.byte	0x04, 0x11
        /*001a*/ 	.short	(.L_23 - .L_22)
	.align		4
.L_22:
        /*001c*/ 	.word	index@($__internal_1_$__cuda_sm10x_tcgen05_guardrail_trap_phase_invalid_during_alloc)
        /*0020*/ 	.word	0x00000008


	//----- nvinfo : EIATTR_FRAME_SIZE
	.align		4
.L_23:
        /*0024*/ 	.byte	0x04, 0x11
        /*0026*/ 	.short	(.L_25 - .L_24)
	.align		4
.L_24:
        /*0028*/ 	.word	index@($__internal_0_$__cuda_sm10x_tcgen05_guardrail_trap_col_being_dealloced_not_returned_by_alloc)
        /*002c*/ 	.word	0x00000008


	//----- nvinfo : EIATTR_FRAME_SIZE
	.align		4
.L_25:
        /*0030*/ 	.byte	0x04, 0x11
        /*0032*/ 	.short	(.L_27 - .L_26)
	.align		4
.L_26:
        /*0034*/ 	.word	index@(_ZN7cutlass13device_kernelINS_4conv6kernel13ConvUniversalINS1_16ConvProblemShapeILNS1_8OperatorE0ELi3EEENS1_10collective14CollectiveConvINS1_47MainloopSm100TmaUmmaWarpSpecializedImplicitGemmILS5_0ELi35ELi3ELi1ELi2EN4cute5tupleIJNSA_1CILi2EEENSC_ILi1EEESE_EEEEENSB_IJNSC_ILi128EEENSC_ILi64EEENSB_IJNSC_ILi32EEEEEEEEENS_6half_tESM_NSA_8TiledMMAINSA_8MMA_AtomIJNSA_26SM100_MMA_F16BF16_2x1SM_SSISM_SM_fLi128ELi64ELNSA_4UMMA5MajorE0ELSR_0ELNSQ_7ScaleInE0ELSS_0EEEEEENSA_6LayoutINSB_IJSE_SE_SE_EEENSB_IJNSC_ILi0EEESX_SX_EEEEENSB_IJNSA_10UnderscoreES10_S10_EEEEENS7_6detail27Sm100ImplicitGemmTileTraitsINSA_25SM100_TMA_2SM_LOAD_IM2COLENSA_14ComposedLayoutINSA_7SwizzleILi2ELi4ELi3EEENSA_18smem_ptr_flag_bitsILi16EEENSV_INSB_IJNSC_ILi8EEESJ_EEENSB_IJSJ_SE_EEEEEEEvEENS14_INSA_18SM100_TMA_2SM_LOADES1F_vEEEENS_8epilogue10collective18CollectiveEpilogueINS1K_23Sm100TmaWarpSpecializedILi3ELi2ELi16ELb1ELb0EEEJNSB_IJSI_SI_SK_EEENSB_IJNSV_ISI_SE_EENSV_INSB_IJNSC_ILi16EEESD_EEENSB_IJSE_SJ_EEEEEEEESM_NSB_IJNSB_IJllllEEESE_SX_EEESM_S1X_NS1K_6fusion15FusionCallbacksIS1O_NS1Y_17LinearCombinationISM_fSM_fLNS_15FloatRoundStyleE2EEES1P_S1V_JEEENSA_5SM1004TMEM4LOAD26SM100_TMEM_LOAD_32dp32b16xENSA_20SM90_TMA_LOAD_IM2COLENS16_INS17_ILi1ELi4ELi3EEES1A_NSV_INSB_IJS1B_S1R_EEENSB_IJS1R_SE_EEEEEEENSA_39AutoVectorizingCopyWithAssumedAlignmentILi128EEENSA_21SM90_TMA_STORE_IM2COLES2D_S2F_S2F_EEEvvEEEEvNT_6ParamsE)
        /*0038*/ 	.word	0x00000008


	//----- nvinfo : EIATTR_MIN_STACK_SIZE
	.align		4
.L_27:
        /*003c*/ 	.byte	0x04, 0x12
        /*003e*/ 	.short	(.L_29 - .L_28)
	.align		4
.L_28:
        /*0040*/ 	.word	index@(_ZN7cutlass13device_kernelINS_4conv6kernel13ConvUniversalINS1_16ConvProblemShapeILNS1_8OperatorE0ELi3EEENS1_10collective14CollectiveConvINS1_47MainloopSm100TmaUmmaWarpSpecializedImplicitGemmILS5_0ELi35ELi3ELi1ELi2EN4cute5tupleIJNSA_1CILi2EEENSC_ILi1EEESE_EEEEENSB_IJNSC_ILi128EEENSC_ILi64EEENSB_IJNSC_ILi32EEEEEEEEENS_6half_tESM_NSA_8TiledMMAINSA_8MMA_AtomIJNSA_26SM100_MMA_F16BF16_2x1SM_SSISM_SM_fLi128ELi64ELNSA_4UMMA5MajorE0ELSR_0ELNSQ_7ScaleInE0ELSS_0EEEEEENSA_6LayoutINSB_IJSE_SE_SE_EEENSB_IJNSC_ILi0EEESX_SX_EEEEENSB_IJNSA_10UnderscoreES10_S10_EEEEENS7_6detail27Sm100ImplicitGemmTileTraitsINSA_25SM100_TMA_2SM_LOAD_IM2COLENSA_14ComposedLayoutINSA_7SwizzleILi2ELi4ELi3EEENSA_18smem_ptr_flag_bitsILi16EEENSV_INSB_IJNSC_ILi8EEESJ_EEENSB_IJSJ_SE_EEEEEEEvEENS14_INSA_18SM100_TMA_2SM_LOADES1F_vEEEENS_8epilogue10collective18CollectiveEpilogueINS1K_23Sm100TmaWarpSpecializedILi3ELi2ELi16ELb1ELb0EEEJNSB_IJSI_SI_SK_EEENSB_IJNSV_ISI_SE_EENSV_INSB_IJNSC_ILi16EEESD_EEENSB_IJSE_SJ_EEEEEEEESM_NSB_IJNSB_IJllllEEESE_SX_EEESM_S1X_NS1K_6fusion15FusionCallbacksIS1O_NS1Y_17LinearCombinationISM_fSM_fLNS_15FloatRoundStyleE2EEES1P_S1V_JEEENSA_5SM1004TMEM4LOAD26SM100_TMEM_LOAD_32dp32b16xENSA_20SM90_TMA_LOAD_IM2COLENS16_INS17_ILi1ELi4ELi3EEES1A_NSV_INSB_IJS1B_S1R_EEENSB_IJS1R_SE_EEEEEEENSA_39AutoVectorizingCopyWithAssumedAlignmentILi128EEENSA_21SM90_TMA_STORE_IM2COLES2D_S2F_S2F_EEEvvEEEEvNT_6ParamsE)
        /*0044*/ 	.word	0x00000008
.L_29:


//--------------------- .nv.compat                --------------------------
	.section	.nv.compat,"",@"SHT_CUDA_COMPAT_INFO"
	.align	4
        /*0000*/ 	.byte	0x02, 0x09, 0x01, 0x00, 0x02, 0x02, 0x02, 0x00, 0x02, 0x05, 0x05, 0x00, 0x03, 0x07, 0x01, 0x01
        /*0010*/ 	.byte	0x02, 0x03, 0x01, 0x00, 0x02, 0x06, 0x01, 0x00, 0x04, 0x0b, 0x08, 0x00, 0x09, 0x00, 0x00, 0x00
        /*0020*/ 	.byte	0x00, 0x00, 0x00, 0x00


//--------------------- .nv.info._ZN7cutlass13device_kernelINS_4conv6kernel13ConvUniversalINS1_16ConvProblemShapeILNS1_8OperatorE0ELi3EEENS1_10collective14CollectiveConvINS1_47MainloopSm100TmaUmmaWarpSpecializedImplicitGemmILS5_0ELi35ELi3ELi1ELi2EN4cute5tupleIJNSA_1CILi2EEENSC_ILi1EEESE_EEEEENSB_IJNSC_ILi128EEENSC_ILi64EEENSB_IJNSC_ILi32EEEEEEEEENS_6half_tESM_NSA_8TiledMMAINSA_8MMA_AtomIJNSA_26SM100_MMA_F16BF16_2x1SM_SSISM_SM_fLi128ELi64ELNSA_4UMMA5MajorE0ELSR_0ELNSQ_7ScaleInE0ELSS_0EEEEEENSA_6LayoutINSB_IJSE_SE_SE_EEENSB_IJNSC_ILi0EEESX_SX_EEEEENSB_IJNSA_10UnderscoreES10_S10_EEEEENS7_6detail27Sm100ImplicitGemmTileTraitsINSA_25SM100_TMA_2SM_LOAD_IM2COLENSA_14ComposedLayoutINSA_7SwizzleILi2ELi4ELi3EEENSA_18smem_ptr_flag_bitsILi16EEENSV_INSB_IJNSC_ILi8EEESJ_EEENSB_IJSJ_SE_EEEEEEEvEENS14_INSA_18SM100_TMA_2SM_LOADES1F_vEEEENS_8epilogue10collective18CollectiveEpilogueINS1K_23Sm100TmaWarpSpecializedILi3ELi2ELi16ELb1ELb0EEEJNSB_IJSI_SI_SK_EEENSB_IJNSV_ISI_SE_EENSV_INSB_IJNSC_ILi16EEESD_EEENSB_IJSE_SJ_EEEEEEEESM_NSB_IJNSB_IJllllEEESE_SX_EEESM_S1X_NS1K_6fusion15FusionCallbacksIS1O_NS1Y_17LinearCombinationISM_fSM_fLNS_15FloatRoundStyleE2EEES1P_S1V_JEEENSA_5SM1004TMEM4LOAD26SM100_TMEM_LOAD_32dp32b16xENSA_20SM90_TMA_LOAD_IM2COLENS16_INS17_ILi1ELi4ELi3EEES1A_NSV_INSB_IJS1B_S1R_EEENSB_IJS1R_SE_EEEEEEENSA_39AutoVectorizingCopyWithAssumedAlignmentILi128EEENSA_21SM90_TMA_STORE_IM2COLES2D_S2F_S2F_EEEvvEEEEvNT_6ParamsE --------------------------
	.section	.nv.info._ZN7cutlass13device_kernelINS_4conv6kernel13ConvUniversalINS1_16ConvProblemShapeILNS1_8OperatorE0ELi3EEENS1_10collective14CollectiveConvINS1_47MainloopSm100TmaUmmaWarpSpecializedImplicitGemmILS5_0ELi35ELi3ELi1ELi2EN4cute5tupleIJNSA_1CILi2EEENSC_ILi1EEESE_EEEEENSB_IJNSC_ILi128EEENSC_ILi64EEENSB_IJNSC_ILi32EEEEEEEEENS_6half_tESM_NSA_8TiledMMAINSA_8MMA_AtomIJNSA_26SM100_MMA_F16BF16_2x1SM_SSISM_SM_fLi128ELi64ELNSA_4UMMA5MajorE0ELSR_0ELNSQ_7ScaleInE0ELSS_0EEEEEENSA_6LayoutINSB_IJSE_SE_SE_EEENSB_IJNSC_ILi0EEESX_SX_EEEEENSB_IJNSA_10UnderscoreES10_S10_EEEEENS7_6detail27Sm100ImplicitGemmTileTraitsINSA_25SM100_TMA_2SM_LOAD_IM2COLENSA_14ComposedLayoutINSA_7SwizzleILi2ELi4ELi3EEENSA_18smem_ptr_flag_bitsILi16EEENSV_INSB_IJNSC_ILi8EEESJ_EEENSB_IJSJ_SE_EEEEEEEvEENS14_INSA_18SM100_TMA_2SM_LOADES1F_vEEEENS_8epilogue10collective18CollectiveEpilogueINS1K_23Sm100TmaWarpSpecializedILi3ELi2ELi16ELb1ELb0EEEJNSB_IJSI_SI_SK_EEENSB_IJNSV_ISI_SE_EENSV_INSB_IJNSC_ILi16EEESD_EEENSB_IJSE_SJ_EEEEEEEESM_NSB_IJNSB_IJllllEEESE_SX_EEESM_S1X_NS1K_6fusion15FusionCallbacksIS1O_NS1Y_17LinearCombinationISM_fSM_fLNS_15FloatRoundStyleE2EEES1P_S1V_JEEENSA_5SM1004TMEM4LOAD26SM100_TMEM_LOAD_32dp32b16xENSA_20SM90_TMA_LOAD_IM2COLENS16_INS17_ILi1ELi4ELi3EEES1A_NSV_INSB_IJS1B_S1R_EEENSB_IJS1R_SE_EEEEEEENSA_39AutoVectorizingCopyWithAssumedAlignmentILi128EEENSA_21SM90_TMA_STORE_IM2COLES2D_S2F_S2F_EEEvvEEEEvNT_6ParamsE,"",@"SHT_CUDA_INFO"
	.sectionflags	@""
	.align	4


	//----- nvinfo : EIATTR_CUDA_API_VERSION
	.align		4
        /*0000*/ 	.byte	0x04, 0x37
        /*0002*/ 	.short	(.L_31 - .L_30)
.L_30:
        /*0004*/ 	.word	0x00000082


	//----- nvinfo : EIATTR_KPARAM_INFO
	.align		4
.L_31:
        /*0008*/ 	.byte	0x04, 0x17
        /*000a*/ 	.short	(.L_33 - .L_32)
.L_32:
        /*000c*/ 	.word	0x00000000
        /*0010*/ 	.short	0x0000
        /*0012*/ 	.short	0x0000
        /*0014*/ 	.byte	0x00, 0xf0, 0x01, 0x24


	//----- nvinfo : EIATTR_AT_ENTRY_FRAGMENTS
	.align		4
.L_33:
        /*0018*/ 	.byte	0x04, 0x4f
        /*001a*/ 	.short	(.L_35 - .L_34)


	//   ....[0]....
.L_34:
        /*001c*/ 	.word	0x00000007


	//----- nvinfo : EIATTR_RESERVED_SMEM_USED
	.align		4
.L_35:
        /*0020*/ 	.byte	0x01, 0x41
	.zero		2


	//----- nvinfo : EIATTR_SPARSE_MMA_MASK
	.align		4
        /*0024*/ 	.byte	0x03, 0x50
        /*0026*/ 	.short	0x0000


	//----- nvinfo : EIATTR_TCGEN05_2CTA_USED
	.align		4
        /*0028*/ 	.byte	0x01, 0x52
	.zero		2


	//----- nvinfo : EIATTR_MAXREG_COUNT
	.align		4
        /*002c*/ 	.byte	0x03, 0x1b
        /*002e*/ 	.short	0x00ff


	//----- nvinfo : EIATTR_NUM_BARRIERS
	.align		4
        /*0030*/ 	.byte	0x02, 0x4c
        /*0032*/ 	.byte	0x07
	.zero		1


	//----- nvinfo : EIATTR_EXTERNS
	.align		4
        /*0034*/ 	.byte	0x04, 0x0f
        /*0036*/ 	.short	(.L_37 - .L_36)


	//   ....[0]....
	.align		4
.L_36:
        /*0038*/ 	.word	index@(__assertfail)


	//----- nvinfo : EIATTR_MERCURY_ISA_VERSION
	.align		4
.L_37:
        /*003c*/ 	.byte	0x03, 0x5f
        /*003e*/ 	.short	0x0101


	//----- nvinfo : EIATTR_INT_WARP_WIDE_INSTR_OFFSETS
	.align		4
        /*0040*/ 	.byte	0x04, 0x31
        /*0042*/ 	.short	(.L_39 - .L_38)


	//   ....[0]....
.L_38:
        /*0044*/ 	.word	0x00001040


	//   ....[1]....
        /*0048*/ 	.word	0x000010f0


	//   ....[2]....
        /*004c*/ 	.word	0x00005a80


	//   ....[3]....
        /*0050*/ 	.word	0x00005aa0


	//   ....[4]....
        /*0054*/ 	.word	0x00005ad0


	//   ....[5]....
        /*0058*/ 	.word	0x000067f0


	//   ....[6]....
        /*005c*/ 	.word	0x00006950


	//   ....[7]....
        /*0060*/ 	.word	0x000069b0


	//   ....[8]....
        /*0064*/ 	.word	0x00006b50


	//   ....[9]....
        /*0068*/ 	.word	0x00006c30


	//   ....[10]....
        /*006c*/ 	.word	0x00006cc0


	//----- nvinfo : EIATTR_COOP_GROUP_MASK_REGIDS
	.align		4
.L_39:
        /*0070*/ 	.byte	0x04, 0x29
        /*0072*/ 	.short	(.L_41 - .L_40)


	//   ....[0]....
.L_40:
        /*0074*/ 	.word	0xffffffff


	//   ....[1]....
        /*0078*/ 	.word	0xffffffff


	//   ....[2]....
        /*007c*/ 	.word	0xffffffff


	//   ....[3]....
        /*0080*/ 	.word	0xffffffff


	//   ....[4]....
        /*0084*/ 	.word	0xffffffff


	//   ....[5]....
        /*0088*/ 	.word	0xffffffff


	//   ....[6]....
        /*008c*/ 	.word	0xffffffff


	//   ....[7]....
        /*0090*/ 	.word	0xffffffff


	//   ....[8]....
        /*0094*/ 	.word	0xffffffff


	//   ....[9]....
        /*0098*/ 	.word	0xffffffff


	//   ....[10]....
        /*009c*/ 	.word	0xffffffff


	//   ....[11]....
        /*00a0*/ 	.word	0xffffffff


	//   ....[12]....
        /*00a4*/ 	.word	0xffffffff


	//----- nvinfo : EIATTR_COOP_GROUP_INSTR_OFFSETS
	.align		4
.L_41:
        /*00a8*/ 	.byte	0x04, 0x28
        /*00aa*/ 	.short	(.L_43 - .L_42)


	//   ....[0]....
.L_42:
        /*00ac*/ 	.word	0x000000d0


	//   ....[1]....
        /*00b0*/ 	.word	0x00000540


	//   ....[2]....
        /*00b4*/ 	.word	0x00000af0


	//   ....[3]....
        /*00b8*/ 	.word	0x00000c70


	//   ....[4]....
        /*00bc*/ 	.word	0x00000d70


	//   ....[5]....
        /*00c0*/ 	.word	0x00000ec0


	//   ....[6]....
        /*00c4*/ 	.word	0x00001160


	//   ....[7]....
        /*00c8*/ 	.word	0x00002a90


	//   ....[8]....
        /*00cc*/ 	.word	0x00004a40


	//   ....[9]....
        /*00d0*/ 	.word	0x00004f10


	//   ....[10]....
        /*00d4*/ 	.word	0x00004f40


	//   ....[11]....
        /*00d8*/ 	.word	0x00005990


	//   ....[12]....
        /*00dc*/ 	.word	0x00005ba0


	//----- nvinfo : EIATTR_VRC_CTA_INIT_COUNT
	.align		4
.L_43:
        /*00e0*/ 	.byte	0x02, 0x4a
        /*00e2*/ 	.byte	0x80
	.zero		1


	//----- nvinfo : EIATTR_SYSCALL_OFFSETS
	.align		4
        /*00e4*/ 	.byte	0x04, 0x46
        /*00e6*/ 	.short	(.L_45 - .L_44)


	//   ....[0]....
.L_44:
        /*00e8*/ 	.word	0x00007920


	//   ....[1]....
        /*00ec*/ 	.word	0x00007a10


	//   ....[2]....
        /*00f0*/ 	.word	0x000083d0


	//   ....[3]....
        /*00f4*/ 	.word	0x00008da0


	//----- nvinfo : EIATTR_MBARRIER_INSTR_OFFSETS
	.align		4
.L_45:
        /*00f8*/ 	.byte	0x04, 0x39
        /*00fa*/ 	.short	(.L_47 - .L_46)


	//   ....[0]....
.L_46:
        /*00fc*/ 	.word	0x00000670
        /*0100*/ 	.word	0x000000ff
        /*0104*/ 	.word	0x00000000
        /*0108*/ 	.short	0x0100
        /*010a*/ 	.byte	0x04
	.zero		1


	//   ....[1]....
        /*010c*/ 	.word	0x00000680
        /*0110*/ 	.word	0x000000ff
        /*0114*/ 	.word	0x00000118
        /*0118*/ 	.short	0x0100
        /*011a*/ 	.byte	0x04
	.zero		1


	//   ....[2]....
        /*011c*/ 	.word	0x00000690
        /*0120*/ 	.word	0x000000ff
        /*0124*/ 	.word	0x00000008
        /*0128*/ 	.short	0x0100
        /*012a*/ 	.byte	0x04
	.zero		1


	//   ....[3]....
        /*012c*/ 	.word	0x000006a0
        /*0130*/ 	.word	0x000000ff
        /*0134*/ 	.word	0x00000120
        /*0138*/ 	.short	0x0100
        /*013a*/ 	.byte	0x04
	.zero		1


	//   ....[4]....
        /*013c*/ 	.word	0x000006b0
        /*0140*/ 	.word	0x000000ff
        /*0144*/ 	.word	0x00000010
        /*0148*/ 	.short	0x0100
        /*014a*/ 	.byte	0x04
	.zero		1


	//   ....[5]....
        /*014c*/ 	.word	0x000006c0
        /*0150*/ 	.word	0x000000ff
        /*0154*/ 	.word	0x00000128
        /*0158*/ 	.short	0x0100
        /*015a*/ 	.byte	0x04
	.zero		1


	//   ....[6]....
        /*015c*/ 	.word	0x000006d0
        /*0160*/ 	.word	0x000000ff
        /*0164*/ 	.word	0x00000018
        /*0168*/ 	.short	0x0100
        /*016a*/ 	.byte	0x04
	.zero		1


	//   ....[7]....
        /*016c*/ 	.word	0x000006e0
        /*0170*/ 	.word	0x000000ff
        /*0174*/ 	.word	0x00000130
        /*0178*/ 	.short	0x0100
        /*017a*/ 	.byte	0x04
	.zero		1


	//   ....[8]....
        /*017c*/ 	.word	0x000006f0
        /*0180*/ 	.word	0x000000ff
        /*0184*/ 	.word	0x00000020
        /*0188*/ 	.short	0x0100
        /*018a*/ 	.byte	0x04
	.zero		1


	//   ....[9]....
        /*018c*/ 	.word	0x00000700
        /*0190*/ 	.word	0x000000ff
        /*0194*/ 	.word	0x00000138
        /*0198*/ 	.short	0x0100
        /*019a*/ 	.byte	0x04
	.zero		1


	//   ....[10]....
        /*019c*/ 	.word	0x00000710
        /*01a0*/ 	.word	0x000000ff
        /*01a4*/ 	.word	0x00000028
        /*01a8*/ 	.short	0x0100
        /*01aa*/ 	.byte	0x04
	.zero		1


	//   ....[11]....
        /*01ac*/ 	.word	0x00000720
        /*01b0*/ 	.word	0x000000ff
        /*01b4*/ 	.word	0x00000140
        /*01b8*/ 	.short	0x0100
        /*01ba*/ 	.byte	0x04
	.zero		1


	//   ....[12]....
        /*01bc*/ 	.word	0x00000730
        /*01c0*/ 	.word	0x000000ff
        /*01c4*/ 	.word	0x00000030
        /*01c8*/ 	.short	0x0100
        /*01ca*/ 	.byte	0x04
	.zero		1


	//   ....[13]....
        /*01cc*/ 	.word	0x00000740
        /*01d0*/ 	.word	0x000000ff
        /*01d4*/ 	.word	0x00000148
        /*01d8*/ 	.short	0x0100
        /*01da*/ 	.byte	0x04
	.zero		1


	//   ....[14]....
        /*01dc*/ 	.word	0x00000750
        /*01e0*/ 	.word	0x000000ff
        /*01e4*/ 	.word	0x00000038
        /*01e8*/ 	.short	0x0100
        /*01ea*/ 	.byte	0x04
	.zero		1


	//   ....[15]....
        /*01ec*/ 	.word	0x00000760
        /*01f0*/ 	.word	0x000000ff
        /*01f4*/ 	.word	0x00000150
        /*01f8*/ 	.short	0x0100
        /*01fa*/ 	.byte	0x04
	.zero		1


	//   ....[16]....
        /*01fc*/ 	.word	0x00000770
        /*0200*/ 	.word	0x000000ff
        /*0204*/ 	.word	0x00000040
        /*0208*/ 	.short	0x0100
        /*020a*/ 	.byte	0x04
	.zero		1


	//   ....[17]....
        /*020c*/ 	.word	0x00000780
        /*0210*/ 	.word	0x000000ff
        /*0214*/ 	.word	0x00000158
        /*0218*/ 	.short	0x0100
        /*021a*/ 	.byte	0x04
	.zero		1


	//   ....[18]....
        /*021c*/ 	.word	0x00000790
        /*0220*/ 	.word	0x000000ff
        /*0224*/ 	.word	0x00000048
        /*0228*/ 	.short	0x0100
        /*022a*/ 	.byte	0x04
	.zero		1


	//   ....[19]....
        /*022c*/ 	.word	0x000007a0
        /*0230*/ 	.word	0x000000ff
        /*0234*/ 	.word	0x00000160
        /*0238*/ 	.short	0x0100
        /*023a*/ 	.byte	0x04
	.zero		1


	//   ....[20]....
        /*023c*/ 	.word	0x000007b0
        /*0240*/ 	.word	0x000000ff
        /*0244*/ 	.word	0x00000050
        /*0248*/ 	.short	0x0100
        /*024a*/ 	.byte	0x04
	.zero		1


	//   ....[21]....
        /*024c*/ 	.word	0x000007c0
        /*0250*/ 	.word	0x000000ff
        /*0254*/ 	.word	0x00000168
        /*0258*/ 	.short	0x0100
        /*025a*/ 	.byte	0x04
	.zero		1


	//   ....[22]....
        /*025c*/ 	.word	0x000007d0
        /*0260*/ 	.word	0x000000ff
        /*0264*/ 	.word	0x00000058
        /*0268*/ 	.short	0x0100
        /*026a*/ 	.byte	0x04
	.zero		1


	//   ....[23]....
        /*026c*/ 	.word	0x000007e0
        /*0270*/ 	.word	0x000000ff
        /*0274*/ 	.word	0x00000170
        /*0278*/ 	.short	0x0100
        /*027a*/ 	.byte	0x04
	.zero		1


	//   ....[24]....
        /*027c*/ 	.word	0x000007f0
        /*0280*/ 	.word	0x000000ff
        /*0284*/ 	.word	0x00000060
        /*0288*/ 	.short	0x0100
        /*028a*/ 	.byte	0x04
	.zero		1


	//   ....[25]....
        /*028c*/ 	.word	0x00000800
        /*0290*/ 	.word	0x000000ff
        /*0294*/ 	.word	0x00000178
        /*0298*/ 	.short	0x0100
        /*029a*/ 	.byte	0x04
	.zero		1


	//   ....[26]....
        /*029c*/ 	.word	0x00000810
        /*02a0*/ 	.word	0x000000ff
        /*02a4*/ 	.word	0x00000068
        /*02a8*/ 	.short	0x0100
        /*02aa*/ 	.byte	0x04
	.zero		1


	//   ....[27]....
        /*02ac*/ 	.word	0x00000820
        /*02b0*/ 	.word	0x000000ff
        /*02b4*/ 	.word	0x00000180
        /*02b8*/ 	.short	0x0100
        /*02ba*/ 	.byte	0x04
	.zero		1


	//   ....[28]....
        /*02bc*/ 	.word	0x00000830
        /*02c0*/ 	.word	0x000000ff
        /*02c4*/ 	.word	0x00000070
        /*02c8*/ 	.short	0x0100
        /*02ca*/ 	.byte	0x04
	.zero		1


	//   ....[29]....
        /*02cc*/ 	.word	0x00000840
        /*02d0*/ 	.word	0x000000ff
        /*02d4*/ 	.word	0x00000188
        /*02d8*/ 	.short	0x0100
        /*02da*/ 	.byte	0x04
	.zero		1


	//   ....[30]....
        /*02dc*/ 	.word	0x00000850
        /*02e0*/ 	.word	0x000000ff
        /*02e4*/ 	.word	0x00000078
        /*02e8*/ 	.short	0x0100
        /*02ea*/ 	.byte	0x04
	.zero		1


	//   ....[31]....
        /*02ec*/ 	.word	0x00000860
        /*02f0*/ 	.word	0x000000ff
        /*02f4*/ 	.word	0x00000190
        /*02f8*/ 	.short	0x0100
        /*02fa*/ 	.byte	0x04
	.zero		1


	//   ....[32]....
        /*02fc*/ 	.word	0x00000870
        /*0300*/ 	.word	0x000000ff
        /*0304*/ 	.word	0x00000080
        /*0308*/ 	.short	0x0100
        /*030a*/ 	.byte	0x04
	.zero		1


	//   ....[33]....
        /*030c*/ 	.word	0x00000880
        /*0310*/ 	.word	0x000000ff
        /*0314*/ 	.word	0x00000198
        /*0318*/ 	.short	0x0100
        /*031a*/ 	.byte	0x04
	.zero		1


	//   ....[34]....
        /*031c*/ 	.word	0x00000890
        /*0320*/ 	.word	0x000000ff
        /*0324*/ 	.word	0x00000088
        /*0328*/ 	.short	0x0100
        /*032a*/ 	.byte	0x04
	.zero		1


	//   ....[35]....
        /*032c*/ 	.word	0x000008a0
        /*0330*/ 	.word	0x000000ff
        /*0334*/ 	.word	0x000001a0
        /*0338*/ 	.short	0x0100
        /*033a*/ 	.byte	0x04
	.zero		1


	//   ....[36]....
        /*033c*/ 	.word	0x000008b0
        /*0340*/ 	.word	0x000000ff
        /*0344*/ 	.word	0x00000090
        /*0348*/ 	.short	0x0100
        /*034a*/ 	.byte	0x04
	.zero		1


	//   ....[37]....
        /*034c*/ 	.word	0x000008c0
        /*0350*/ 	.word	0x000000ff
        /*0354*/ 	.word	0x000001a8
        /*0358*/ 	.short	0x0100
        /*035a*/ 	.byte	0x04
	.zero		1


	//   ....[38]....
        /*035c*/ 	.word	0x000008d0
        /*0360*/ 	.word	0x000000ff
        /*0364*/ 	.word	0x00000098
        /*0368*/ 	.short	0x0100
        /*036a*/ 	.byte	0x04
	.zero		1


	//   ....[39]....
        /*036c*/ 	.word	0x000008e0
        /*0370*/ 	.word	0x000000ff
        /*0374*/ 	.word	0x000001b0
        /*0378*/ 	.short	0x0100
        /*037a*/ 	.byte	0x04
	.zero		1


	//   ....[40]....
        /*037c*/ 	.word	0x000008f0
        /*0380*/ 	.word	0x000000ff
        /*0384*/ 	.word	0x000000a0
        /*0388*/ 	.short	0x0100
        /*038a*/ 	.byte	0x04
	.zero		1


	//   ....[41]....
        /*038c*/ 	.word	0x00000900
        /*0390*/ 	.word	0x000000ff
        /*0394*/ 	.word	0x000001b8
        /*0398*/ 	.short	0x0100
        /*039a*/ 	.byte	0x04
	.zero		1


	//   ....[42]....
        /*039c*/ 	.word	0x00000910
        /*03a0*/ 	.word	0x000000ff
        /*03a4*/ 	.word	0x000000a8
        /*03a8*/ 	.short	0x0100
        /*03aa*/ 	.byte	0x04
	.zero		1


	//   ....[43]....
        /*03ac*/ 	.word	0x00000920
        /*03b0*/ 	.word	0x000000ff
        /*03b4*/ 	.word	0x000001c0
        /*03b8*/ 	.short	0x0100
        /*03ba*/ 	.byte	0x04
	.zero		1


	//   ....[44]....
        /*03bc*/ 	.word	0x00000930
        /*03c0*/ 	.word	0x000000ff
        /*03c4*/ 	.word	0x000000b0
        /*03c8*/ 	.short	0x0100
        /*03ca*/ 	.byte	0x04
	.zero		1


	//   ....[45]....
        /*03cc*/ 	.word	0x00000940
        /*03d0*/ 	.word	0x000000ff
        /*03d4*/ 	.word	0x000001c8
        /*03d8*/ 	.short	0x0100
        /*03da*/ 	.byte	0x04
	.zero		1


	//   ....[46]....
        /*03dc*/ 	.word	0x00000950
        /*03e0*/ 	.word	0x000000ff
        /*03e4*/ 	.word	0x000000b8
        /*03e8*/ 	.short	0x0100
        /*03ea*/ 	.byte	0x04
	.zero		1


	//   ....[47]....
        /*03ec*/ 	.word	0x00000960
        /*03f0*/ 	.word	0x000000ff
        /*03f4*/ 	.word	0x000001d0
        /*03f8*/ 	.short	0x0100
        /*03fa*/ 	.byte	0x04
	.zero		1


	//   ....[48]....
        /*03fc*/ 	.word	0x00000970
        /*0400*/ 	.word	0x000000ff
        /*0404*/ 	.word	0x000000c0
        /*0408*/ 	.short	0x0100
        /*040a*/ 	.byte	0x04
	.zero		1


	//   ....[49]....
        /*040c*/ 	.word	0x00000980
        /*0410*/ 	.word	0x000000ff
        /*0414*/ 	.word	0x000001d8
        /*0418*/ 	.short	0x0100
        /*041a*/ 	.byte	0x04
	.zero		1


	//   ....[50]....
        /*041c*/ 	.word	0x00000990
        /*0420*/ 	.word	0x000000ff
        /*0424*/ 	.word	0x000000c8
        /*0428*/ 	.short	0x0100
        /*042a*/ 	.byte	0x04
	.zero		1


	//   ....[51]....
        /*042c*/ 	.word	0x000009a0
        /*0430*/ 	.word	0x000000ff
        /*0434*/ 	.word	0x000001e0
        /*0438*/ 	.short	0x0100
        /*043a*/ 	.byte	0x04
	.zero		1


	//   ....[52]....
        /*043c*/ 	.word	0x000009b0
        /*0440*/ 	.word	0x000000ff
        /*0444*/ 	.word	0x000000d0
        /*0448*/ 	.short	0x0100
        /*044a*/ 	.byte	0x04
	.zero		1


	//   ....[53]....
        /*044c*/ 	.word	0x000009c0
        /*0450*/ 	.word	0x000000ff
        /*0454*/ 	.word	0x000001e8
        /*0458*/ 	.short	0x0100
        /*045a*/ 	.byte	0x04
	.zero		1


	//   ....[54]....
        /*045c*/ 	.word	0x000009d0
        /*0460*/ 	.word	0x000000ff
        /*0464*/ 	.word	0x000000d8
        /*0468*/ 	.short	0x0100
        /*046a*/ 	.byte	0x04
	.zero		1


	//   ....[55]....
        /*046c*/ 	.word	0x000009e0
        /*0470*/ 	.word	0x000000ff
        /*0474*/ 	.word	0x000001f0
        /*0478*/ 	.short	0x0100
        /*047a*/ 	.byte	0x04
	.zero		1


	//   ....[56]....
        /*047c*/ 	.word	0x000009f0
        /*0480*/ 	.word	0x000000ff
        /*0484*/ 	.word	0x000000e0
        /*0488*/ 	.short	0x0100
        /*048a*/ 	.byte	0x04
	.zero		1


	//   ....[57]....
        /*048c*/ 	.word	0x00000a00
        /*0490*/ 	.word	0x000000ff
        /*0494*/ 	.word	0x000001f8
        /*0498*/ 	.short	0x0100
        /*049a*/ 	.byte	0x04
	.zero		1


	//   ....[58]....
        /*049c*/ 	.word	0x00000a10
        /*04a0*/ 	.word	0x000000ff
        /*04a4*/ 	.word	0x000000e8
        /*04a8*/ 	.short	0x0100
        /*04aa*/ 	.byte	0x04
	.zero		1


	//   ....[59]....
        /*04ac*/ 	.word	0x00000a20
        /*04b0*/ 	.word	0x000000ff
        /*04b4*/ 	.word	0x00000200
        /*04b8*/ 	.short	0x0100
        /*04ba*/ 	.byte	0x04
	.zero		1


	//   ....[60]....
        /*04bc*/ 	.word	0x00000a30
        /*04c0*/ 	.word	0x000000ff
        /*04c4*/ 	.word	0x000000f0
        /*04c8*/ 	.short	0x0100
        /*04ca*/ 	.byte	0x04
	.zero		1


	//   ....[61]....
        /*04cc*/ 	.word	0x00000a40
        /*04d0*/ 	.word	0x000000ff
        /*04d4*/ 	.word	0x00000208
        /*04d8*/ 	.short	0x0100
        /*04da*/ 	.byte	0x04
	.zero		1


	//   ....[62]....
        /*04dc*/ 	.word	0x00000a50
        /*04e0*/ 	.word	0x000000ff
        /*04e4*/ 	.word	0x000000f8
        /*04e8*/ 	.short	0x0100
        /*04ea*/ 	.byte	0x04
	.zero		1


	//   ....[63]....
        /*04ec*/ 	.word	0x00000a60
        /*04f0*/ 	.word	0x000000ff
        /*04f4*/ 	.word	0x00000210
        /*04f8*/ 	.short	0x0100
        /*04fa*/ 	.byte	0x04
	.zero		1


	//   ....[64]....
        /*04fc*/ 	.word	0x00000a70
        /*0500*/ 	.word	0x000000ff
        /*0504*/ 	.word	0x00000100
        /*0508*/ 	.short	0x0100
        /*050a*/ 	.byte	0x04
	.zero		1


	//   ....[65]....
        /*050c*/ 	.word	0x00000a80
        /*0510*/ 	.word	0x000000ff
        /*0514*/ 	.word	0x00000218
        /*0518*/ 	.short	0x0100
        /*051a*/ 	.byte	0x04
	.zero		1


	//   ....[66]....
        /*051c*/ 	.word	0x00000a90
        /*0520*/ 	.word	0x000000ff
        /*0524*/ 	.word	0x00000108
        /*0528*/ 	.short	0x0100
        /*052a*/ 	.byte	0x04
	.zero		1


	//   ....[67]....
        /*052c*/ 	.word	0x00000aa0
        /*0530*/ 	.word	0x000000ff
        /*0534*/ 	.word	0x00000220
        /*0538*/ 	.short	0x0100
        /*053a*/ 	.byte	0x04
	.zero		1


	//   ....[68]....
        /*053c*/ 	.word	0x00000ab0
        /*0540*/ 	.word	0x000000ff
        /*0544*/ 	.word	0x00000110
        /*0548*/ 	.short	0x0100
        /*054a*/ 	.byte	0x04
	.zero		1


	//   ....[69]....
        /*054c*/ 	.word	0x00000ac0
        /*0550*/ 	.word	0x000000ff
        /*0554*/ 	.word	0x00000228
        /*0558*/ 	.short	0x0100
        /*055a*/ 	.byte	0x04
	.zero		1


	//   ....[70]....
        /*055c*/ 	.word	0x00000c00
        /*0560*/ 	.word	0x000000ff
        /*0564*/ 	.word	0x00000230
        /*0568*/ 	.short	0x0100
        /*056a*/ 	.byte	0x04
	.zero		1


	//   ....[71]....
        /*056c*/ 	.word	0x00000c10
        /*0570*/ 	.word	0x000000ff
        /*0574*/ 	.word	0x00000248
        /*0578*/ 	.short	0x0100
        /*057a*/ 	.byte	0x04
	.zero		1


	//   ....[72]....
        /*057c*/ 	.word	0x00000c20
        /*0580*/ 	.word	0x000000ff
        /*0584*/ 	.word	0x00000238
        /*0588*/ 	.short	0x0100
        /*058a*/ 	.byte	0x04
	.zero		1


	//   ....[73]....
        /*058c*/ 	.word	0x00000c30
        /*0590*/ 	.word	0x000000ff
        /*0594*/ 	.word	0x00000250
        /*0598*/ 	.short	0x0100
        /*059a*/ 	.byte	0x04
	.zero		1


	//   ....[74]....
        /*059c*/ 	.word	0x00000c40
        /*05a0*/ 	.word	0x000000ff
        /*05a4*/ 	.word	0x00000240
        /*05a8*/ 	.short	0x0100
        /*05aa*/ 	.byte	0x04
	.zero		1


	//   ....[75]....
        /*05ac*/ 	.word	0x00000c50
        /*05b0*/ 	.word	0x000000ff
        /*05b4*/ 	.word	0x00000258
        /*05b8*/ 	.short	0x0100
        /*05ba*/ 	.byte	0x04
	.zero		1


	//   ....[76]....
        /*05bc*/ 	.word	0x00000d40
        /*05c0*/ 	.word	0x000000ff
        /*05c4*/ 	.word	0x00000260
        /*05c8*/ 	.short	0x0100
        /*05ca*/ 	.byte	0x04
	.zero		1


	//   ....[77]....
        /*05cc*/ 	.word	0x00000d50
        /*05d0*/ 	.word	0x000000ff
        /*05d4*/ 	.word	0x00000268
        /*05d8*/ 	.short	0x0100
        /*05da*/ 	.byte	0x04
	.zero		1


	//   ....[78]....
        /*05dc*/ 	.word	0x00000e90
        /*05e0*/ 	.word	0x000000ff
        /*05e4*/ 	.word	0x00000270
        /*05e8*/ 	.short	0x0100
        /*05ea*/ 	.byte	0x06
	.zero		1


	//   ....[79]....
        /*05ec*/ 	.word	0x00000ea0
        /*05f0*/ 	.word	0x000000ff
        /*05f4*/ 	.word	0x00000278
        /*05f8*/ 	.short	0x0100
        /*05fa*/ 	.byte	0x06
	.zero		1


	//   ....[80]....
        /*05fc*/ 	.word	0x00000fe0
        /*0600*/ 	.word	0x000000ff
        /*0604*/ 	.word	0x00000280
        /*0608*/ 	.short	0x0100
        /*060a*/ 	.byte	0x04
	.zero		1


	//   ....[81]....
        /*060c*/ 	.word	0x00000ff0
        /*0610*/ 	.word	0x000000ff
        /*0614*/ 	.word	0x00000290
        /*0618*/ 	.short	0x0100
        /*061a*/ 	.byte	0x04
	.zero		1


	//   ....[82]....
        /*061c*/ 	.word	0x00001000
        /*0620*/ 	.word	0x000000ff
        /*0624*/ 	.word	0x00000288
        /*0628*/ 	.short	0x0100
        /*062a*/ 	.byte	0x04
	.zero		1


	//   ....[83]....
        /*062c*/ 	.word	0x00001010
        /*0630*/ 	.word	0x000000ff
        /*0634*/ 	.word	0x00000298
        /*0638*/ 	.short	0x0100
        /*063a*/ 	.byte	0x04
	.zero		1


	//   ....[84]....
        /*063c*/ 	.word	0x00001110
        /*0640*/ 	.word	0x000000ff
        /*0644*/ 	.word	0x000002a0
        /*0648*/ 	.short	0x0100
        /*064a*/ 	.byte	0x06
	.zero		1


	//   ....[85]....
        /*064c*/ 	.word	0x00001c70
        /*0650*/ 	.word	0x000000ff
        /*0654*/ 	.word	0x00000118
        /*0658*/ 	.short	0x010a
        /*065a*/ 	.byte	0x04
	.zero		1


	//   ....[86]....
        /*065c*/ 	.word	0x00001fc0
        /*0660*/ 	.word	0x000000ff
        /*0664*/ 	.word	0x00000118
        /*0668*/ 	.short	0x010a
        /*066a*/ 	.byte	0x09
	.zero		1


	//   ....[87]....
        /*066c*/ 	.word	0x00002170
        /*0670*/ 	.word	0x000000ff
        /*0674*/ 	.word	0x00000118
        /*0678*/ 	.short	0x010a
        /*067a*/ 	.byte	0x08
	.zero		1


	//   ....[88]....
        /*067c*/ 	.word	0x000023a0
        /*0680*/ 	.word	0x000000ff
        /*0684*/ 	.word	0x00000268
        /*0688*/ 	.short	0x0101
        /*068a*/ 	.byte	0x1e
	.zero		1


	//   ....[89]....
        /*068c*/ 	.word	0x000023d0
        /*0690*/ 	.word	0x000000ff
        /*0694*/ 	.word	0x00000118
        /*0698*/ 	.short	0x010a
        /*069a*/ 	.byte	0x04
	.zero		1


	//   ....[90]....
        /*069c*/ 	.word	0x000026b0
        /*06a0*/ 	.word	0x000000ff
        /*06a4*/ 	.word	0x00000118
        /*06a8*/ 	.short	0x010a
        /*06aa*/ 	.byte	0x09
	.zero		1


	//   ....[91]....
        /*06ac*/ 	.word	0x00002860
        /*06b0*/ 	.word	0x000000ff
        /*06b4*/ 	.word	0x00000118
        /*06b8*/ 	.short	0x010a
        /*06ba*/ 	.byte	0x08
	.zero		1


	//   ....[92]....
        /*06bc*/ 	.word	0x00002aa0
        /*06c0*/ 	.word	0x000000ff
        /*06c4*/ 	.word	0x00000270
        /*06c8*/ 	.short	0x010a
        /*06ca*/ 	.byte	0x1e
	.zero		1


	//   ....[93]....
        /*06cc*/ 	.word	0x00002b60
        /*06d0*/ 	.word	0x000000ff
        /*06d4*/ 	.word	0x00000000
        /*06d8*/ 	.short	0x0101
        /*06da*/ 	.byte	0x04
	.zero		1


	//   ....[94]....
        /*06dc*/ 	.word	0x00003160
        /*06e0*/ 	.word	0x000000ff
        /*06e4*/ 	.word	0x00000000
        /*06e8*/ 	.short	0x010a
        /*06ea*/ 	.byte	0x04
	.zero		1


	//   ....[95]....
        /*06ec*/ 	.word	0x00003200
        /*06f0*/ 	.word	0x000000ff
        /*06f4*/ 	.word	0x00000000
        /*06f8*/ 	.short	0x010a
        /*06fa*/ 	.byte	0x05
	.zero		1


	//   ....[96]....
        /*06fc*/ 	.word	0x000032a0
        /*0700*/ 	.word	0x000000ff
        /*0704*/ 	.word	0x00000000
        /*0708*/ 	.short	0x010a
        /*070a*/ 	.byte	0x05
	.zero		1


	//   ....[97]....
        /*070c*/ 	.word	0x00003340
        /*0710*/ 	.word	0x000000ff
        /*0714*/ 	.word	0x00000000
        /*0718*/ 	.short	0x010a
        /*071a*/ 	.byte	0x05
	.zero		1


	//   ....[98]....
        /*071c*/ 	.word	0x000033e0
        /*0720*/ 	.word	0x000000ff
        /*0724*/ 	.word	0x00000000
        /*0728*/ 	.short	0x010a
        /*072a*/ 	.byte	0x05
	.zero		1


	//   ....[99]....
        /*072c*/ 	.word	0x00003480
        /*0730*/ 	.word	0x000000ff
        /*0734*/ 	.word	0x00000000
        /*0738*/ 	.short	0x010a
        /*073a*/ 	.byte	0x05
	.zero		1


	//   ....[100]....
        /*073c*/ 	.word	0x00003520
        /*0740*/ 	.word	0x000000ff
        /*0744*/ 	.word	0x00000000
        /*0748*/ 	.short	0x010a
        /*074a*/ 	.byte	0x05
	.zero		1


	//   ....[101]....
        /*074c*/ 	.word	0x000035c0
        /*0750*/ 	.word	0x000000ff
        /*0754*/ 	.word	0x00000000
        /*0758*/ 	.short	0x010a
        /*075a*/ 	.byte	0x05
	.zero		1


	//   ....[102]....
        /*075c*/ 	.word	0x00003660
        /*0760*/ 	.word	0x000000ff
        /*0764*/ 	.word	0x00000000
        /*0768*/ 	.short	0x010a
        /*076a*/ 	.byte	0x05
	.zero		1


	//   ....[103]....
        /*076c*/ 	.word	0x00003700
        /*0770*/ 	.word	0x000000ff
        /*0774*/ 	.word	0x00000000
        /*0778*/ 	.short	0x010a
        /*077a*/ 	.byte	0x05
	.zero		1


	//   ....[104]....
        /*077c*/ 	.word	0x000037a0
        /*0780*/ 	.word	0x000000ff
        /*0784*/ 	.word	0x00000000
        /*0788*/ 	.short	0x010a
        /*078a*/ 	.byte	0x05
	.zero		1


	//   ....[105]....
        /*078c*/ 	.word	0x00003840
        /*0790*/ 	.word	0x000000ff
        /*0794*/ 	.word	0x00000000
        /*0798*/ 	.short	0x010a
        /*079a*/ 	.byte	0x05
	.zero		1


	//   ....[106]....
        /*079c*/ 	.word	0x000038e0
        /*07a0*/ 	.word	0x000000ff
        /*07a4*/ 	.word	0x00000000
        /*07a8*/ 	.short	0x010a
        /*07aa*/ 	.byte	0x05
	.zero		1


	//   ....[107]....
        /*07ac*/ 	.word	0x00003980
        /*07b0*/ 	.word	0x000000ff
        /*07b4*/ 	.word	0x00000000
        /*07b8*/ 	.short	0x010a
        /*07ba*/ 	.byte	0x05
	.zero		1


	//   ....[108]....
        /*07bc*/ 	.word	0x00003a20
        /*07c0*/ 	.word	0x000000ff
        /*07c4*/ 	.word	0x00000000
        /*07c8*/ 	.short	0x010a
        /*07ca*/ 	.byte	0x05
	.zero		1


	//   ....[109]....
        /*07cc*/ 	.word	0x00003ac0
        /*07d0*/ 	.word	0x000000ff
        /*07d4*/ 	.word	0x00000000
        /*07d8*/ 	.short	0x010a
        /*07da*/ 	.byte	0x05
	.zero		1


	//   ....[110]....
        /*07dc*/ 	.word	0x00003b60
        /*07e0*/ 	.word	0x000000ff
        /*07e4*/ 	.word	0x00000000
        /*07e8*/ 	.short	0x010a
        /*07ea*/ 	.byte	0x05
	.zero		1


	//   ....[111]....
        /*07ec*/ 	.word	0x00003c00
        /*07f0*/ 	.word	0x000000ff
        /*07f4*/ 	.word	0x00000000
        /*07f8*/ 	.short	0x010a
        /*07fa*/ 	.byte	0x05
	.zero		1


	//   ....[112]....
        /*07fc*/ 	.word	0x00003ca0
        /*0800*/ 	.word	0x000000ff
        /*0804*/ 	.word	0x00000000
        /*0808*/ 	.short	0x010a
        /*080a*/ 	.byte	0x05
	.zero		1


	//   ....[113]....
        /*080c*/ 	.word	0x00003d40
        /*0810*/ 	.word	0x000000ff
        /*0814*/ 	.word	0x00000000
        /*0818*/ 	.short	0x010a
        /*081a*/ 	.byte	0x05
	.zero		1


	//   ....[114]....
        /*081c*/ 	.word	0x00003de0
        /*0820*/ 	.word	0x000000ff
        /*0824*/ 	.word	0x00000000
        /*0828*/ 	.short	0x010a
        /*082a*/ 	.byte	0x05
	.zero		1


	//   ....[115]....
        /*082c*/ 	.word	0x00003e80
        /*0830*/ 	.word	0x000000ff
        /*0834*/ 	.word	0x00000000
        /*0838*/ 	.short	0x010a
        /*083a*/ 	.byte	0x05
	.zero		1


	//   ....[116]....
        /*083c*/ 	.word	0x00003f20
        /*0840*/ 	.word	0x000000ff
        /*0844*/ 	.word	0x00000000
        /*0848*/ 	.short	0x010a
        /*084a*/ 	.byte	0x05
	.zero		1


	//   ....[117]....
        /*084c*/ 	.word	0x00003fc0
        /*0850*/ 	.word	0x000000ff
        /*0854*/ 	.word	0x00000000
        /*0858*/ 	.short	0x010a
        /*085a*/ 	.byte	0x05
	.zero		1


	//   ....[118]....
        /*085c*/ 	.word	0x00004060
        /*0860*/ 	.word	0x000000ff
        /*0864*/ 	.word	0x00000000
        /*0868*/ 	.short	0x010a
        /*086a*/ 	.byte	0x05
	.zero		1


	//   ....[119]....
        /*086c*/ 	.word	0x00004100
        /*0870*/ 	.word	0x000000ff
        /*0874*/ 	.word	0x00000000
        /*0878*/ 	.short	0x010a
        /*087a*/ 	.byte	0x05
	.zero		1


	//   ....[120]....
        /*087c*/ 	.word	0x000041a0
        /*0880*/ 	.word	0x000000ff
        /*0884*/ 	.word	0x00000000
        /*0888*/ 	.short	0x010a
        /*088a*/ 	.byte	0x05
	.zero		1


	//   ....[121]....
        /*088c*/ 	.word	0x00004240
        /*0890*/ 	.word	0x000000ff
        /*0894*/ 	.word	0x00000000
        /*0898*/ 	.short	0x010a
        /*089a*/ 	.byte	0x05
	.zero		1


	//   ....[122]....
        /*089c*/ 	.word	0x000042e0
        /*08a0*/ 	.word	0x000000ff
        /*08a4*/ 	.word	0x00000000
        /*08a8*/ 	.short	0x010a
        /*08aa*/ 	.byte	0x05
	.zero		1


	//   ....[123]....
        /*08ac*/ 	.word	0x00004380
        /*08b0*/ 	.word	0x000000ff
        /*08b4*/ 	.word	0x00000000
        /*08b8*/ 	.short	0x010a
        /*08ba*/ 	.byte	0x05
	.zero		1


	//   ....[124]....
        /*08bc*/ 	.word	0x00004420
        /*08c0*/ 	.word	0x000000ff
        /*08c4*/ 	.word	0x00000000
        /*08c8*/ 	.short	0x010a
        /*08ca*/ 	.byte	0x05
	.zero		1


	//   ....[125]....
        /*08cc*/ 	.word	0x000044c0
        /*08d0*/ 	.word	0x000000ff
        /*08d4*/ 	.word	0x00000000
        /*08d8*/ 	.short	0x010a
        /*08da*/ 	.byte	0x05
	.zero		1


	//   ....[126]....
        /*08dc*/ 	.word	0x00004560
        /*08e0*/ 	.word	0x000000ff
        /*08e4*/ 	.word	0x00000000
        /*08e8*/ 	.short	0x010a
        /*08ea*/ 	.byte	0x05
	.zero		1


	//   ....[127]....
        /*08ec*/ 	.word	0x00004600
        /*08f0*/ 	.word	0x000000ff
        /*08f4*/ 	.word	0x00000000
        /*08f8*/ 	.short	0x010a
        /*08fa*/ 	.byte	0x05
	.zero		1


	//   ....[128]....
        /*08fc*/ 	.word	0x000046b0
        /*0900*/ 	.word	0x00000000
        /*0904*/ 	.word	0x00000000
        /*0908*/ 	.short	0x010a
        /*090a*/ 	.byte	0xff
	.zero		1


	//   ....[129]....
        /*090c*/ 	.word	0x00004800
        /*0910*/ 	.word	0x000000ff
        /*0914*/ 	.word	0x00000278
        /*0918*/ 	.short	0x010a
        /*091a*/ 	.byte	0x04
	.zero		1


	//   ....[130]....
        /*091c*/ 	.word	0x000048a0
        /*0920*/ 	.word	0x000000ff
        /*0924*/ 	.word	0x00000270
        /*0928*/ 	.short	0x010a
        /*092a*/ 	.byte	0x04
	.zero		1


	//   ....[131]....
        /*092c*/ 	.word	0x00004940
        /*0930*/ 	.word	0x000000ff
        /*0934*/ 	.word	0x00000000
        /*0938*/ 	.short	0x0101
        /*093a*/ 	.byte	0x05
	.zero		1


	//   ....[132]....
        /*093c*/ 	.word	0x00004980
        /*0940*/ 	.word	0x000000ff
        /*0944*/ 	.word	0x00000278
        /*0948*/ 	.short	0x0106
        /*094a*/ 	.byte	0x04
	.zero		1


	//   ....[133]....
        /*094c*/ 	.word	0x000049c0
        /*0950*/ 	.word	0x00000000
        /*0954*/ 	.word	0x00000278
        /*0958*/ 	.short	0x010a
        /*095a*/ 	.byte	0xff
	.zero		1


	//   ....[134]....
        /*095c*/ 	.word	0x00004c10
        /*0960*/ 	.word	0x000000ff
        /*0964*/ 	.word	0x00000008
        /*0968*/ 	.short	0x010a
        /*096a*/ 	.byte	0x05
	.zero		1


	//   ....[135]....
        /*096c*/ 	.word	0x00004c30
        /*0970*/ 	.word	0x000000ff
        /*0974*/ 	.word	0x00000008
        /*0978*/ 	.short	0x010a
        /*097a*/ 	.byte	0x05
	.zero		1


	//   ....[136]....
        /*097c*/ 	.word	0x00004dc0
        /*0980*/ 	.word	0x000000ff
        /*0984*/ 	.word	0x00000008
        /*0988*/ 	.short	0x010a
        /*098a*/ 	.byte	0x05
	.zero		1


	//   ....[137]....
        /*098c*/ 	.word	0x00004de0
        /*0990*/ 	.word	0x000000ff
        /*0994*/ 	.word	0x00000008
        /*0998*/ 	.short	0x010a
        /*099a*/ 	.byte	0x05
	.zero		1


	//   ....[138]....
        /*099c*/ 	.word	0x00004ea0
        /*09a0*/ 	.word	0x000000ff
        /*09a4*/ 	.word	0x00000000
        /*09a8*/ 	.short	0x0101
        /*09aa*/ 	.byte	0x04
	.zero		1


	//   ....[139]....
        /*09ac*/ 	.word	0x00005200
        /*09b0*/ 	.word	0x000000ff
        /*09b4*/ 	.word	0x00000270
        /*09b8*/ 	.short	0x010a
        /*09ba*/ 	.byte	0x11
	.zero		1


	//   ....[140]....
        /*09bc*/ 	.word	0x000052a0
        /*09c0*/ 	.word	0x000000ff
        /*09c4*/ 	.word	0x00000000
        /*09c8*/ 	.short	0x0101
        /*09ca*/ 	.byte	0x17
	.zero		1


	//   ....[141]....
        /*09cc*/ 	.word	0x000052e0
        /*09d0*/ 	.word	0x000000ff
        /*09d4*/ 	.word	0x00000290
        /*09d8*/ 	.short	0x010a
        /*09da*/ 	.byte	0x16
	.zero		1


	//   ....[142]....
        /*09dc*/ 	.word	0x00005390
        /*09e0*/ 	.word	0x000000ff
        /*09e4*/ 	.word	0x00000000
        /*09e8*/ 	.short	0x010a
        /*09ea*/ 	.byte	0x04
	.zero		1


	//   ....[143]....
        /*09ec*/ 	.word	0x000053d0
        /*09f0*/ 	.word	0x000000ff
        /*09f4*/ 	.word	0x00000000
        /*09f8*/ 	.short	0x010a
        /*09fa*/ 	.byte	0x0a
	.zero		1


	//   ....[144]....
        /*09fc*/ 	.word	0x000054f0
        /*0a00*/ 	.word	0x000000ff
        /*0a04*/ 	.word	0x00000000
        /*0a08*/ 	.short	0x010a
        /*0a0a*/ 	.byte	0x04
	.zero		1


	//   ....[145]....
        /*0a0c*/ 	.word	0x00005790
        /*0a10*/ 	.word	0x000000ff
        /*0a14*/ 	.word	0x00000000
        /*0a18*/ 	.short	0x010a
        /*0a1a*/ 	.byte	0x04
	.zero		1


	//   ....[146]....
        /*0a1c*/ 	.word	0x00005830
        /*0a20*/ 	.word	0x00000000
        /*0a24*/ 	.word	0x00000000
        /*0a28*/ 	.short	0x010a
        /*0a2a*/ 	.byte	0xff
	.zero		1


	//   ....[147]....
        /*0a2c*/ 	.word	0x00005870
        /*0a30*/ 	.word	0x00000000
        /*0a34*/ 	.word	0x00000000
        /*0a38*/ 	.short	0x010a
        /*0a3a*/ 	.byte	0xff
	.zero		1


	//   ....[148]....
        /*0a3c*/ 	.word	0x000058e0
        /*0a40*/ 	.word	0x000000ff
        /*0a44*/ 	.word	0x00000000
        /*0a48*/ 	.short	0x0101
        /*0a4a*/ 	.byte	0x04
	.zero		1


	//   ....[149]....
        /*0a4c*/ 	.word	0x00005920
        /*0a50*/ 	.word	0x000000ff
        /*0a54*/ 	.word	0x000002a0
        /*0a58*/ 	.short	0x010a
        /*0a5a*/ 	.byte	0x11
	.zero		1


	//   ....[150]....
        /*0a5c*/ 	.word	0x00005980
        /*0a60*/ 	.word	0x000000ff
        /*0a64*/ 	.word	0x00000000
        /*0a68*/ 	.short	0x0101
        /*0a6a*/ 	.byte	0x04
	.zero		1


	//   ....[151]....
        /*0a6c*/ 	.word	0x00005e80
        /*0a70*/ 	.word	0x000000ff
        /*0a74*/ 	.word	0x00000270
        /*0a78*/ 	.short	0x010a
        /*0a7a*/ 	.byte	0x1b
	.zero		1


	//   ....[152]....
        /*0a7c*/ 	.word	0x00005f20
        /*0a80*/ 	.word	0x000000ff
        /*0a84*/ 	.word	0x00000000
        /*0a88*/ 	.short	0x0101
        /*0a8a*/ 	.byte	0x26
	.zero		1


	//   ....[153]....
        /*0a8c*/ 	.word	0x00006460
        /*0a90*/ 	.word	0x000000ff
        /*0a94*/ 	.word	0x00000268
        /*0a98*/ 	.short	0x010a
        /*0a9a*/ 	.byte	0x1b
	.zero		1


	//   ....[154]....
        /*0a9c*/ 	.word	0x00006650
        /*0aa0*/ 	.word	0x000000ff
        /*0aa4*/ 	.word	0x00000248
        /*0aa8*/ 	.short	0x010a
        /*0aaa*/ 	.byte	0x11
	.zero		1


	//   ....[155]....
        /*0aac*/ 	.word	0x00006a10
        /*0ab0*/ 	.word	0x000000ff
        /*0ab4*/ 	.word	0x00000230
        /*0ab8*/ 	.short	0x010b
        /*0aba*/ 	.byte	0x11
	.zero		1


	//   ....[156]....
        /*0abc*/ 	.word	0x00006a20
        /*0ac0*/ 	.word	0x000000ff
        /*0ac4*/ 	.word	0x00000000
        /*0ac8*/ 	.short	0x0101
        /*0aca*/ 	.byte	0x05
	.zero		1


	//   ....[157]....
        /*0acc*/ 	.word	0x00006a40
        /*0ad0*/ 	.word	0x000000ff
        /*0ad4*/ 	.word	0x00000248
        /*0ad8*/ 	.short	0x010a
        /*0ada*/ 	.byte	0x06
	.zero		1


	//   ....[158]....
        /*0adc*/ 	.word	0x00006ce0
        /*0ae0*/ 	.word	0x000000ff
        /*0ae4*/ 	.word	0x00000230
        /*0ae8*/ 	.short	0x010b
        /*0aea*/ 	.byte	0x06
	.zero		1


	//   ....[159]....
        /*0aec*/ 	.word	0x00006d10
        /*0af0*/ 	.word	0x000000ff
        /*0af4*/ 	.word	0x00000000
        /*0af8*/ 	.short	0x0101
        /*0afa*/ 	.byte	0x04
	.zero		1


	//   ....[160]....
        /*0afc*/ 	.word	0x00006d60
        /*0b00*/ 	.word	0x000000ff
        /*0b04*/ 	.word	0x00000000
        /*0b08*/ 	.short	0x010a
        /*0b0a*/ 	.byte	0x04
	.zero		1


	//   ....[161]....
        /*0b0c*/ 	.word	0x00006df0
        /*0b10*/ 	.word	0x000000ff
        /*0b14*/ 	.word	0x00000000
        /*0b18*/ 	.short	0x010a
        /*0b1a*/ 	.byte	0x05
	.zero		1


	//   ....[162]....
        /*0b1c*/ 	.word	0x00006e90
        /*0b20*/ 	.word	0x00000000
        /*0b24*/ 	.word	0x00000000
        /*0b28*/ 	.short	0x010a
        /*0b2a*/ 	.byte	0xff
	.zero		1


	//   ....[163]....
        /*0b2c*/ 	.word	0x000071c0
        /*0b30*/ 	.word	0x000000ff
        /*0b34*/ 	.word	0x00000270
        /*0b38*/ 	.short	0x010a
        /*0b3a*/ 	.byte	0x2d
	.zero		1


	//   ....[164]....
        /*0b3c*/ 	.word	0x00007290
        /*0b40*/ 	.word	0x000000ff
        /*0b44*/ 	.word	0x00000000
        /*0b48*/ 	.short	0x0101
        /*0b4a*/ 	.byte	0x04
	.zero		1


	//   ....[165]....
        /*0b4c*/ 	.word	0x00007ec0
        /*0b50*/ 	.word	0x00000000
        /*0b54*/ 	.word	0x00000230
        /*0b58*/ 	.short	0x010a
        /*0b5a*/ 	.byte	0xff
	.zero		1


	//   ....[166]....
        /*0b5c*/ 	.word	0x00007fe0
        /*0b60*/ 	.word	0x0000003a
        /*0b64*/ 	.word	0x00000280
        /*0b68*/ 	.short	0x010a
        /*0b6a*/ 	.byte	0xff
	.zero		1


	//   ....[167]....
        /*0b6c*/ 	.word	0x000081a0
        /*0b70*/ 	.word	0x00000000
        /*0b74*/ 	.word	0x00000230
        /*0b78*/ 	.short	0x010a
        /*0b7a*/ 	.byte	0xff
	.zero		1


	//   ....[168]....
        /*0b7c*/ 	.word	0x000082b0
        /*0b80*/ 	.word	0x0000003a
        /*0b84*/ 	.word	0x00000280
        /*0b88*/ 	.short	0x010a
        /*0b8a*/ 	.byte	0xff
	.zero		1


	//   ....[169]....
        /*0b8c*/ 	.word	0x00008b10
        /*0b90*/ 	.word	0x00000000
        /*0b94*/ 	.word	0x00000000
        /*0b98*/ 	.short	0x0101
        /*0b9a*/ 	.byte	0xff
	.zero		1


	//   ....[170]....
        /*0b9c*/ 	.word	0x00008b20
        /*0ba0*/ 	.word	0x00000003
        /*0ba4*/ 	.word	0x00000230
        /*0ba8*/ 	.short	0x010a
        /*0baa*/ 	.byte	0xff
	.zero		1


	//   ....[171]....
        /*0bac*/ 	.word	0x00008be0
        /*0bb0*/ 	.word	0x00000003
        /*0bb4*/ 	.word	0x00000230
        /*0bb8*/ 	.short	0x010a
        /*0bba*/ 	.byte	0xff
	.zero		1


	//   ....[172]....
        /*0bbc*/ 	.word	0x00008e90
        /*0bc0*/ 	.word	0x0000003a
        /*0bc4*/ 	.word	0x00000000
        /*0bc8*/ 	.short	0x0101
        /*0bca*/ 	.byte	0xff
	.zero		1


	//   ....[173]....
        /*0bcc*/ 	.word	0x00009530
        /*0bd0*/ 	.word	0x00000000
        /*0bd4*/ 	.word	0x00000000
        /*0bd8*/ 	.short	0x0101
        /*0bda*/ 	.byte	0xff
	.zero		1


	//   ....[174]....
        /*0bdc*/ 	.word	0x000097b0
        /*0be0*/ 	.word	0x000000ff
        /*0be4*/ 	.word	0x00000000
        /*0be8*/ 	.short	0x0101
        /*0bea*/ 	.byte	0x04
	.zero		1


	//   ....[175]....
        /*0bec*/ 	.word	0x000097e0
        /*0bf0*/ 	.word	0x00000000
        /*0bf4*/ 	.word	0x00000118
        /*0bf8*/ 	.short	0x010a
        /*0bfa*/ 	.byte	0xff
	.zero		1


	//   ....[176]....
        /*0bfc*/ 	.word	0x00009840
        /*0c00*/ 	.word	0x00000000
        /*0c04*/ 	.word	0x00000118
        /*0c08*/ 	.short	0x010a
        /*0c0a*/ 	.byte	0xff
	.zero		1


	//   ....[177]....
        /*0c0c*/ 	.word	0x000098a0
        /*0c10*/ 	.word	0x00000000
        /*0c14*/ 	.word	0x00000270
        /*0c18*/ 	.short	0x010a
        /*0c1a*/ 	.byte	0xff
	.zero		1


	//   ....[178]....
        /*0c1c*/ 	.word	0x00009900
        /*0c20*/ 	.word	0x00000000
        /*0c24*/ 	.word	0x00000000
        /*0c28*/ 	.short	0x010a
        /*0c2a*/ 	.byte	0xff
	.zero		1


	//   ....[179]....
        /*0c2c*/ 	.word	0x00009960
        /*0c30*/ 	.word	0x00000000
        /*0c34*/ 	.word	0x00000000
        /*0c38*/ 	.short	0x010a
        /*0c3a*/ 	.byte	0xff
	.zero		1


	//   ....[180]....
        /*0c3c*/ 	.word	0x000099c0
        /*0c40*/ 	.word	0x00000000
        /*0c44*/ 	.word	0x00000000
        /*0c48*/ 	.short	0x010a
        /*0c4a*/ 	.byte	0xff
	.zero		1


	//   ....[181]....
        /*0c4c*/ 	.word	0x00009a20
        /*0c50*/ 	.word	0x00000000
        /*0c54*/ 	.word	0x00000000
        /*0c58*/ 	.short	0x010a
        /*0c5a*/ 	.byte	0xff
	.zero		1


	//   ....[182]....
        /*0c5c*/ 	.word	0x00009a80
        /*0c60*/ 	.word	0x00000000
        /*0c64*/ 	.word	0x00000000
        /*0c68*/ 	.short	0x010a
        /*0c6a*/ 	.byte	0xff
	.zero		1


	//   ....[183]....
        /*0c6c*/ 	.word	0x00009ae0
        /*0c70*/ 	.word	0x00000000
        /*0c74*/ 	.word	0x00000000
        /*0c78*/ 	.short	0x010a
        /*0c7a*/ 	.byte	0xff
	.zero		1


	//   ....[184]....
        /*0c7c*/ 	.word	0x00009b40
        /*0c80*/ 	.word	0x00000000
        /*0c84*/ 	.word	0x00000000
        /*0c88*/ 	.short	0x010a
        /*0c8a*/ 	.byte	0xff
	.zero		1


	//   ....[185]....
        /*0c8c*/ 	.word	0x00009ba0
        /*0c90*/ 	.word	0x00000000
        /*0c94*/ 	.word	0x00000000
        /*0c98*/ 	.short	0x010a
        /*0c9a*/ 	.byte	0xff
	.zero		1


	//   ....[186]....
        /*0c9c*/ 	.word	0x00009c00
        /*0ca0*/ 	.word	0x00000000
        /*0ca4*/ 	.word	0x00000000
        /*0ca8*/ 	.short	0x010a
        /*0caa*/ 	.byte	0xff
	.zero		1


	//   ....[187]....
        /*0cac*/ 	.word	0x00009c60
        /*0cb0*/ 	.word	0x00000000
        /*0cb4*/ 	.word	0x00000000
        /*0cb8*/ 	.short	0x010a
        /*0cba*/ 	.byte	0xff
	.zero		1


	//   ....[188]....
        /*0cbc*/ 	.word	0x00009cc0
        /*0cc0*/ 	.word	0x00000000
        /*0cc4*/ 	.word	0x00000000
        /*0cc8*/ 	.short	0x010a
        /*0cca*/ 	.byte	0xff
	.zero		1


	//   ....[189]....
        /*0ccc*/ 	.word	0x00009d20
        /*0cd0*/ 	.word	0x00000000
        /*0cd4*/ 	.word	0x00000000
        /*0cd8*/ 	.short	0x010a
        /*0cda*/ 	.byte	0xff
	.zero		1


	//   ....[190]....
        /*0cdc*/ 	.word	0x00009d80
        /*0ce0*/ 	.word	0x00000000
        /*0ce4*/ 	.word	0x00000000
        /*0ce8*/ 	.short	0x010a
        /*0cea*/ 	.byte	0xff
	.zero		1


	//   ....[191]....
        /*0cec*/ 	.word	0x00009de0
        /*0cf0*/ 	.word	0x00000000
        /*0cf4*/ 	.word	0x00000000
        /*0cf8*/ 	.short	0x010a
        /*0cfa*/ 	.byte	0xff
	.zero		1


	//   ....[192]....
        /*0cfc*/ 	.word	0x00009e40
        /*0d00*/ 	.word	0x00000000
        /*0d04*/ 	.word	0x00000000
        /*0d08*/ 	.short	0x010a
        /*0d0a*/ 	.byte	0xff
	.zero		1


	//   ....[193]....
        /*0d0c*/ 	.word	0x00009ea0
        /*0d10*/ 	.word	0x00000000
        /*0d14*/ 	.word	0x00000000
        /*0d18*/ 	.short	0x010a
        /*0d1a*/ 	.byte	0xff
	.zero		1


	//   ....[194]....
        /*0d1c*/ 	.word	0x00009f00
        /*0d20*/ 	.word	0x00000000
        /*0d24*/ 	.word	0x00000000
        /*0d28*/ 	.short	0x010a
        /*0d2a*/ 	.byte	0xff
	.zero		1


	//   ....[195]....
        /*0d2c*/ 	.word	0x00009f60
        /*0d30*/ 	.word	0x00000000
        /*0d34*/ 	.word	0x00000000
        /*0d38*/ 	.short	0x010a
        /*0d3a*/ 	.byte	0xff
	.zero		1


	//   ....[196]....
        /*0d3c*/ 	.word	0x00009fc0
        /*0d40*/ 	.word	0x00000000
        /*0d44*/ 	.word	0x00000000
        /*0d48*/ 	.short	0x010a
        /*0d4a*/ 	.byte	0xff
	.zero		1


	//   ....[197]....
        /*0d4c*/ 	.word	0x0000a020
        /*0d50*/ 	.word	0x00000000
        /*0d54*/ 	.word	0x00000000
        /*0d58*/ 	.short	0x010a
        /*0d5a*/ 	.byte	0xff
	.zero		1


	//   ....[198]....
        /*0d5c*/ 	.word	0x0000a080
        /*0d60*/ 	.word	0x00000000
        /*0d64*/ 	.word	0x00000000
        /*0d68*/ 	.short	0x010a
        /*0d6a*/ 	.byte	0xff
	.zero		1


	//   ....[199]....
        /*0d6c*/ 	.word	0x0000a0e0
        /*0d70*/ 	.word	0x00000000
        /*0d74*/ 	.word	0x00000000
        /*0d78*/ 	.short	0x010a
        /*0d7a*/ 	.byte	0xff
	.zero		1


	//   ....[200]....
        /*0d7c*/ 	.word	0x0000a140
        /*0d80*/ 	.word	0x00000000
        /*0d84*/ 	.word	0x00000000
        /*0d88*/ 	.short	0x010a
        /*0d8a*/ 	.byte	0xff
	.zero		1


	//   ....[201]....
        /*0d8c*/ 	.word	0x0000a1a0
        /*0d90*/ 	.word	0x00000000
        /*0d94*/ 	.word	0x00000000
        /*0d98*/ 	.short	0x010a
        /*0d9a*/ 	.byte	0xff
	.zero		1


	//   ....[202]....
        /*0d9c*/ 	.word	0x0000a200
        /*0da0*/ 	.word	0x00000000
        /*0da4*/ 	.word	0x00000000
        /*0da8*/ 	.short	0x010a
        /*0daa*/ 	.byte	0xff
	.zero		1


	//   ....[203]....
        /*0dac*/ 	.word	0x0000a260
        /*0db0*/ 	.word	0x00000000
        /*0db4*/ 	.word	0x00000000
        /*0db8*/ 	.short	0x010a
        /*0dba*/ 	.byte	0xff
	.zero		1


	//   ....[204]....
        /*0dbc*/ 	.word	0x0000a2c0
        /*0dc0*/ 	.word	0x00000000
        /*0dc4*/ 	.word	0x00000000
        /*0dc8*/ 	.short	0x010a
        /*0dca*/ 	.byte	0xff
	.zero		1


	//   ....[205]....
        /*0dcc*/ 	.word	0x0000a320
        /*0dd0*/ 	.word	0x00000000
        /*0dd4*/ 	.word	0x00000000
        /*0dd8*/ 	.short	0x010a
        /*0dda*/ 	.byte	0xff
	.zero		1


	//   ....[206]....
        /*0ddc*/ 	.word	0x0000a380
        /*0de0*/ 	.word	0x00000000
        /*0de4*/ 	.word	0x00000000
        /*0de8*/ 	.short	0x010a
        /*0dea*/ 	.byte	0xff
	.zero		1


	//   ....[207]....
        /*0dec*/ 	.word	0x0000a3e0
        /*0df0*/ 	.word	0x00000000
        /*0df4*/ 	.word	0x00000000
        /*0df8*/ 	.short	0x010a
        /*0dfa*/ 	.byte	0xff
	.zero		1


	//   ....[208]....
        /*0dfc*/ 	.word	0x0000a440
        /*0e00*/ 	.word	0x00000000
        /*0e04*/ 	.word	0x00000000
        /*0e08*/ 	.short	0x010a
        /*0e0a*/ 	.byte	0xff
	.zero		1


	//   ....[209]....
        /*0e0c*/ 	.word	0x0000a4a0
        /*0e10*/ 	.word	0x00000000
        /*0e14*/ 	.word	0x00000000
        /*0e18*/ 	.short	0x010a
        /*0e1a*/ 	.byte	0xff
	.zero		1


	//   ....[210]....
        /*0e1c*/ 	.word	0x0000a500
        /*0e20*/ 	.word	0x00000000
        /*0e24*/ 	.word	0x00000000
        /*0e28*/ 	.short	0x010a
        /*0e2a*/ 	.byte	0xff
	.zero		1


	//   ....[211]....
        /*0e2c*/ 	.word	0x0000a560
        /*0e30*/ 	.word	0x00000000
        /*0e34*/ 	.word	0x00000000
        /*0e38*/ 	.short	0x010a
        /*0e3a*/ 	.byte	0xff
	.zero		1


	//   ....[212]....
        /*0e3c*/ 	.word	0x0000a5c0
        /*0e40*/ 	.word	0x00000004
        /*0e44*/ 	.word	0x00000278
        /*0e48*/ 	.short	0x010a
        /*0e4a*/ 	.byte	0xff
	.zero		1


	//   ....[213]....
        /*0e4c*/ 	.word	0x0000a620
        /*0e50*/ 	.word	0x00000004
        /*0e54*/ 	.word	0x00000270
        /*0e58*/ 	.short	0x010a
        /*0e5a*/ 	.byte	0xff
	.zero		1


	//   ....[214]....
        /*0e5c*/ 	.word	0x0000a680
        /*0e60*/ 	.word	0x00000005
        /*0e64*/ 	.word	0x00000008
        /*0e68*/ 	.short	0x010a
        /*0e6a*/ 	.byte	0xff
	.zero		1


	//   ....[215]....
        /*0e6c*/ 	.word	0x0000a760
        /*0e70*/ 	.word	0x00000003
        /*0e74*/ 	.word	0x00000008
        /*0e78*/ 	.short	0x010a
        /*0e7a*/ 	.byte	0xff
	.zero		1


	//   ....[216]....
        /*0e7c*/ 	.word	0x0000a7c0
        /*0e80*/ 	.word	0x00000004
        /*0e84*/ 	.word	0x00000270
        /*0e88*/ 	.short	0x010a
        /*0e8a*/ 	.byte	0xff
	.zero		1


	//   ....[217]....
        /*0e8c*/ 	.word	0x0000a820
        /*0e90*/ 	.word	0x00000004
        /*0e94*/ 	.word	0x00000290
        /*0e98*/ 	.short	0x010a
        /*0e9a*/ 	.byte	0xff
	.zero		1


	//   ....[218]....
        /*0e9c*/ 	.word	0x0000a880
        /*0ea0*/ 	.word	0x00000004
        /*0ea4*/ 	.word	0x00000000
        /*0ea8*/ 	.short	0x010a
        /*0eaa*/ 	.byte	0xff
	.zero		1


	//   ....[219]....
        /*0eac*/ 	.word	0x0000a8e0
        /*0eb0*/ 	.word	0x00000000
        /*0eb4*/ 	.word	0x00000000
        /*0eb8*/ 	.short	0x010a
        /*0eba*/ 	.byte	0xff
	.zero		1


	//   ....[220]....
        /*0ebc*/ 	.word	0x0000a940
        /*0ec0*/ 	.word	0x00000000
        /*0ec4*/ 	.word	0x000002a0
        /*0ec8*/ 	.short	0x010a
        /*0eca*/ 	.byte	0xff
	.zero		1


	//   ....[221]....
        /*0ecc*/ 	.word	0x0000a9a0
        /*0ed0*/ 	.word	0x00000000
        /*0ed4*/ 	.word	0x00000270
        /*0ed8*/ 	.short	0x010a
        /*0eda*/ 	.byte	0xff
	.zero		1


	//   ....[222]....
        /*0edc*/ 	.word	0x0000aa00
        /*0ee0*/ 	.word	0x00000000
        /*0ee4*/ 	.word	0x00000268
        /*0ee8*/ 	.short	0x010a
        /*0eea*/ 	.byte	0xff
	.zero		1


	//   ....[223]....
        /*0eec*/ 	.word	0x0000aa60
        /*0ef0*/ 	.word	0x00000002
        /*0ef4*/ 	.word	0x00000248
        /*0ef8*/ 	.short	0x010a
        /*0efa*/ 	.byte	0xff
	.zero		1


	//   ....[224]....
        /*0efc*/ 	.word	0x0000aac0
        /*0f00*/ 	.word	0x00000000
        /*0f04*/ 	.word	0x00000248
        /*0f08*/ 	.short	0x010a
        /*0f0a*/ 	.byte	0xff
	.zero		1


	//   ....[225]....
        /*0f0c*/ 	.word	0x0000ab20
        /*0f10*/ 	.word	0x00000000
        /*0f14*/ 	.word	0x00000000
        /*0f18*/ 	.short	0x010a
        /*0f1a*/ 	.byte	0xff
	.zero		1


	//   ....[226]....
        /*0f1c*/ 	.word	0x0000ab80
        /*0f20*/ 	.word	0x00000000
        /*0f24*/ 	.word	0x00000000
        /*0f28*/ 	.short	0x010a
        /*0f2a*/ 	.byte	0xff
	.zero		1


	//   ....[227]....
        /*0f2c*/ 	.word	0x0000abe0
        /*0f30*/ 	.word	0x00000000
        /*0f34*/ 	.word	0x00000270
        /*0f38*/ 	.short	0x010a
        /*0f3a*/ 	.byte	0xff
	.zero		1


	//   ....[228]....
        /*0f3c*/ 	.word	0x0000ac30
        /*0f40*/ 	.word	0x00000000
        /*0f44*/ 	.word	0x00000230
        /*0f48*/ 	.short	0x010a
        /*0f4a*/ 	.byte	0xff
	.zero		1


	//   ....[229]....
        /*0f4c*/ 	.word	0x0000ac80
        /*0f50*/ 	.word	0x0000003a
        /*0f54*/ 	.word	0x00000280
        /*0f58*/ 	.short	0x010a
        /*0f5a*/ 	.byte	0xff
	.zero		1


	//   ....[230]....
        /*0f5c*/ 	.word	0x0000acd0
        /*0f60*/ 	.word	0x00000003
        /*0f64*/ 	.word	0x00000230
        /*0f68*/ 	.short	0x010a
        /*0f6a*/ 	.byte	0xff
	.zero		1


	//----- nvinfo : EIATTR_NUM_MBARRIERS
	.align		4
.L_47:
        /*0f6c*/ 	.byte	0x03, 0x38
        /*0f6e*/ 	.short	0x0055


	//----- nvinfo : EIATTR_EXIT_INSTR_OFFSETS
	.align		4
        /*0f70*/ 	.byte	0x04, 0x1c
        /*0f72*/ 	.short	(.L_49 - .L_48)


	//   ....[0]....
.L_48:
        /*0f74*/ 	.word	0x000046e0


	//   ....[1]....
        /*0f78*/ 	.word	0x00004990


	//   ....[2]....
        /*0f7c*/ 	.word	0x000049f0


	//   ....[3]....
        /*0f80*/ 	.word	0x00005bb0


	//   ....[4]....
        /*0f84*/ 	.word	0x00006ec0


	//   ....[5]....
        /*0f88*/ 	.word	0x00006f00


	//   ....[6]....
        /*0f8c*/ 	.word	0x00009690


	//   ....[7]....
        /*0f90*/ 	.word	0x00009710


	//   ....[8]....
        /*0f94*/ 	.word	0x00009740


	//   ....[9]....
        /*0f98*/ 	.word	0x000097c0


	//----- nvinfo : EIATTR_MAX_THREADS
	.align		4
.L_49:
        /*0f9c*/ 	.byte	0x04, 0x05
        /*0f9e*/ 	.short	(.L_51 - .L_50)
.L_50:
        /*0fa0*/ 	.word	0x00000100
        /*0fa4*/ 	.word	0x00000001
        /*0fa8*/ 	.word	0x00000001


	//----- nvinfo : EIATTR_CRS_STACK_SIZE
	.align		4
.L_51:
        /*0fac*/ 	.byte	0x04, 0x1e
        /*0fae*/ 	.short	(.L_53 - .L_52)
.L_52:
        /*0fb0*/ 	.word	0x00000000


	//----- nvinfo : EIATTR_CBANK_PARAM_SIZE
	.align		4
.L_53:
        /*0fb4*/ 	.byte	0x03, 0x19
        /*0fb6*/ 	.short	0x0900


	//----- nvinfo : EIATTR_PARAM_CBANK
	.align		4
        /*0fb8*/ 	.byte	0x04, 0x0a
        /*0fba*/ 	.short	(.L_55 - .L_54)
	.align		4
.L_54:
        /*0fbc*/ 	.word	index@(.nv.constant0._ZN7cutlass13device_kernelINS_4conv6kernel13ConvUniversalINS1_16ConvProblemShapeILNS1_8OperatorE0ELi3EEENS1_10collective14CollectiveConvINS1_47MainloopSm100TmaUmmaWarpSpecializedImplicitGemmILS5_0ELi35ELi3ELi1ELi2EN4cute5tupleIJNSA_1CILi2EEENSC_ILi1EEESE_EEEEENSB_IJNSC_ILi128EEENSC_ILi64EEENSB_IJNSC_ILi32EEEEEEEEENS_6half_tESM_NSA_8TiledMMAINSA_8MMA_AtomIJNSA_26SM100_MMA_F16BF16_2x1SM_SSISM_SM_fLi128ELi64ELNSA_4UMMA5MajorE0ELSR_0ELNSQ_7ScaleInE0ELSS_0EEEEEENSA_6LayoutINSB_IJSE_SE_SE_EEENSB_IJNSC_ILi0EEESX_SX_EEEEENSB_IJNSA_10UnderscoreES10_S10_EEEEENS7_6detail27Sm100ImplicitGemmTileTraitsINSA_25SM100_TMA_2SM_LOAD_IM2COLENSA_14ComposedLayoutINSA_7SwizzleILi2ELi4ELi3EEENSA_18smem_ptr_flag_bitsILi16EEENSV_INSB_IJNSC_ILi8EEESJ_EEENSB_IJSJ_SE_EEEEEEEvEENS14_INSA_18SM100_TMA_2SM_LOADES1F_vEEEENS_8epilogue10collective18CollectiveEpilogueINS1K_23Sm100TmaWarpSpecializedILi3ELi2ELi16ELb1ELb0EEEJNSB_IJSI_SI_SK_EEENSB_IJNSV_ISI_SE_EENSV_INSB_IJNSC_ILi16EEESD_EEENSB_IJSE_SJ_EEEEEEEESM_NSB_IJNSB_IJllllEEESE_SX_EEESM_S1X_NS1K_6fusion15FusionCallbacksIS1O_NS1Y_17LinearCombinationISM_fSM_fLNS_15FloatRoundStyleE2EEES1P_S1V_JEEENSA_5SM1004TMEM4LOAD26SM100_TMEM_LOAD_32dp32b16xENSA_20SM90_TMA_LOAD_IM2COLENS16_INS17_ILi1ELi4ELi3EEES1A_NSV_INSB_IJS1B_S1R_EEENSB_IJS1R_SE_EEEEEEENSA_39AutoVectorizingCopyWithAssumedAlignmentILi128EEENSA_21SM90_TMA_STORE_IM2COLES2D_S2F_S2F_EEEvvEEEEvNT_6ParamsE)
        /*0fc0*/ 	.short	0x0380
        /*0fc2*/ 	.short	0x0900


	//----- nvinfo : EIATTR_SW_WAR
	.align		4
.L_55:
        /*0fc4*/ 	.byte	0x04, 0x36
        /*0fc6*/ 	.short	(.L_57 - .L_56)
.L_56:
        /*0fc8*/ 	.word	0x00000008
.L_57:


//--------------------- .nv.callgraph             --------------------------
	.section	.nv.callgraph,"",@"SHT_CUDA_CALLGRAPH"
	.align	4
	.sectionentsize	8
	.align		4
        /*0000*/ 	.word	0x00000000
	.align		4
        /*0004*/ 	.word	0xffffffff
	.align		4
        /*0008*/ 	.word	index@(_ZN7cutlass13device_kernelINS_4conv6kernel13ConvUniversalINS1_16ConvProblemShapeILNS1_8OperatorE0ELi3EEENS1_10collective14CollectiveConvINS1_47MainloopSm100TmaUmmaWarpSpecializedImplicitGemmILS5_0ELi35ELi3ELi1ELi2EN4cute5tupleIJNSA_1CILi2EEENSC_ILi1EEESE_EEEEENSB_IJNSC_ILi128EEENSC_ILi64EEENSB_IJNSC_ILi32EEEEEEEEENS_6half_tESM_NSA_8TiledMMAINSA_8MMA_AtomIJNSA_26SM100_MMA_F16BF16_2x1SM_SSISM_SM_fLi128ELi64ELNSA_4UMMA5MajorE0ELSR_0ELNSQ_7ScaleInE0ELSS_0EEEEEENSA_6LayoutINSB_IJSE_SE_SE_EEENSB_IJNSC_ILi0EEESX_SX_EEEEENSB_IJNSA_10UnderscoreES10_S10_EEEEENS7_6detail27Sm100ImplicitGemmTileTraitsINSA_25SM100_TMA_2SM_LOAD_IM2COLENSA_14ComposedLayoutINSA_7SwizzleILi2ELi4ELi3EEENSA_18smem_ptr_flag_bitsILi16EEENSV_INSB_IJNSC_ILi8EEESJ_EEENSB_IJSJ_SE_EEEEEEEvEENS14_INSA_18SM100_TMA_2SM_LOADES1F_vEEEENS_8epilogue10collective18CollectiveEpilogueINS1K_23Sm100TmaWarpSpecializedILi3ELi2ELi16ELb1ELb0EEEJNSB_IJSI_SI_SK_EEENSB_IJNSV_ISI_SE_EENSV_INSB_IJNSC_ILi16EEESD_EEENSB_IJSE_SJ_EEEEEEEESM_NSB_IJNSB_IJllllEEESE_SX_EEESM_S1X_NS1K_6fusion15FusionCallbacksIS1O_NS1Y_17LinearCombinationISM_fSM_fLNS_15FloatRoundStyleE2EEES1P_S1V_JEEENSA_5SM1004TMEM4LOAD26SM100_TMEM_LOAD_32dp32b16xENSA_20SM90_TMA_LOAD_IM2COLENS16_INS17_ILi1ELi4ELi3EEES1A_NSV_INSB_IJS1B_S1R_EEENSB_IJS1R_SE_EEEEEEENSA_39AutoVectorizingCopyWithAssumedAlignmentILi128EEENSA_21SM90_TMA_STORE_IM2COLES2D_S2F_S2F_EEEvvEEEEvNT_6ParamsE)
	.align		4
        /*000c*/ 	.word	index@(__assertfail)
	.align		4
        /*0010*/ 	.word	0x00000000
	.align		4
        /*0014*/ 	.word	0xfffffffe
	.align		4
        /*0018*/ 	.word	0x00000000
	.align		4
        /*001c*/ 	.word	0xfffffffd
	.align		4
        /*0020*/ 	.word	0x00000000
	.align		4
        /*0024*/ 	.word	0xfffffffc


//--------------------- .nv.constant4             --------------------------
	.section	.nv.constant4,"a",@progbits
	.align	8
	.align		8
.nv.constant4:
        /*0000*/ 	.dword	__assertfail
	.align		8
        /*0008*/ 	.dword	__unnamed_1
	.align		8
        /*0010*/ 	.dword	__unnamed_2
	.align		8
        /*0018*/ 	.dword	_ZN39_INTERNAL_1b22aa3a_4_k_cu_94f65dc5_32884cuda3std3__45__cpo5beginE
	.align		8
        /*0020*/ 	.dword	_ZN39_INTERNAL_1b22aa3a_4_k_cu_94f65dc5_32884cuda3std3__45__cpo3endE
	.align		8
        /*0028*/ 	.dword	_ZN39_INTERNAL_1b22aa3a_4_k_cu_94f65dc5_32884cuda3std3__45__cpo6cbeginE
	.align		8
        /*0030*/ 	.dword	_ZN39_INTERNAL_1b22aa3a_4_k_cu_94f65dc5_32884cuda3std3__45__cpo4cendE
	.align		8
        /*0038*/ 	.dword	_ZN39_INTERNAL_1b22aa3a_4_k_cu_94f65dc5_32884cuda3std3__441_GLOBAL__N__1b22aa3a_4_k_cu_94f65dc5_32886ignoreE
	.align		8
        /*0040*/ 	.dword	_ZN39_INTERNAL_1b22aa3a_4_k_cu_94f65dc5_32884cuda3std3__419piecewise_constructE
	.align		8
        /*0048*/ 	.dword	_ZN39_INTERNAL_1b22aa3a_4_k_cu_94f65dc5_32884cuda3std3__48in_placeE
	.align		8
        /*0050*/ 	.dword	_ZN39_INTERNAL_1b22aa3a_4_k_cu_94f65dc5_32884cuda3std6ranges3__45__cpo4swapE
	.align		8
        /*0058*/ 	.dword	_ZN39_INTERNAL_1b22aa3a_4_k_cu_94f65dc5_32884cuda3std6ranges3__45__cpo9iter_moveE
	.align		8
        /*0060*/ 	.dword	_ZN39_INTERNAL_1b22aa3a_4_k_cu_94f65dc5_32884cute7productE
	.align		8
        /*0068*/ 	.dword	_ZN39_INTERNAL_1b22aa3a_4_k_cu_94f65dc5_32884cute1_E
	.align		8
        /*0070*/ 	.dword	$str$27
	.align		8
        /*0078*/ 	.dword	$str$28
	.align		8
        /*0080*/ 	.dword	$str$29
	.align		8
        /*0088*/ 	.dword	$str$30


//--------------------- .text._ZN7cutlass13device_kernelINS_4conv6kernel13ConvUniversalINS1_16ConvProblemShapeILNS1_8OperatorE0ELi3EEENS1_10collective14CollectiveConvINS1_47MainloopSm100TmaUmmaWarpSpecializedImplicitGemmILS5_0ELi35ELi3ELi1ELi2EN4cute5tupleIJNSA_1CILi2EEENSC_ILi1EEESE_EEEEENSB_IJNSC_ILi128EEENSC_ILi64EEENSB_IJNSC_ILi32EEEEEEEEENS_6half_tESM_NSA_8TiledMMAINSA_8MMA_AtomIJNSA_26SM100_MMA_F16BF16_2x1SM_SSISM_SM_fLi128ELi64ELNSA_4UMMA5MajorE0ELSR_0ELNSQ_7ScaleInE0ELSS_0EEEEEENSA_6LayoutINSB_IJSE_SE_SE_EEENSB_IJNSC_ILi0EEESX_SX_EEEEENSB_IJNSA_10UnderscoreES10_S10_EEEEENS7_6detail27Sm100ImplicitGemmTileTraitsINSA_25SM100_TMA_2SM_LOAD_IM2COLENSA_14ComposedLayoutINSA_7SwizzleILi2ELi4ELi3EEENSA_18smem_ptr_flag_bitsILi16EEENSV_INSB_IJNSC_ILi8EEESJ_EEENSB_IJSJ_SE_EEEEEEEvEENS14_INSA_18SM100_TMA_2SM_LOADES1F_vEEEENS_8epilogue10collective18CollectiveEpilogueINS1K_23Sm100TmaWarpSpecializedILi3ELi2ELi16ELb1ELb0EEEJNSB_IJSI_SI_SK_EEENSB_IJNSV_ISI_SE_EENSV_INSB_IJNSC_ILi16EEESD_EEENSB_IJSE_SJ_EEEEEEEESM_NSB_IJNSB_IJllllEEESE_SX_EEESM_S1X_NS1K_6fusion15FusionCallbacksIS1O_NS1Y_17LinearCombinationISM_fSM_fLNS_15FloatRoundStyleE2EEES1P_S1V_JEEENSA_5SM1004TMEM4LOAD26SM100_TMEM_LOAD_32dp32b16xENSA_20SM90_TMA_LOAD_IM2COLENS16_INS17_ILi1ELi4ELi3EEES1A_NSV_INSB_IJS1B_S1R_EEENSB_IJS1R_SE_EEEEEEENSA_39AutoVectorizingCopyWithAssumedAlignmentILi128EEENSA_21SM90_TMA_STORE_IM2COLES2D_S2F_S2F_EEEvvEEEEvNT_6ParamsE --------------------------
	.section	.text._ZN7cutlass13device_kernelINS_4conv6kernel13ConvUniversalINS1_16ConvProblemShapeILNS1_8OperatorE0ELi3EEENS1_10collective14CollectiveConvINS1_47MainloopSm100TmaUmmaWarpSpecializedImplicitGemmILS5_0ELi35ELi3ELi1ELi2EN4cute5tupleIJNSA_1CILi2EEENSC_ILi1EEESE_EEEEENSB_IJNSC_ILi128EEENSC_ILi64EEENSB_IJNSC_ILi32EEEEEEEEENS_6half_tESM_NSA_8TiledMMAINSA_8MMA_AtomIJNSA_26SM100_MMA_F16BF16_2x1SM_SSISM_SM_fLi128ELi64ELNSA_4UMMA5MajorE0ELSR_0ELNSQ_7ScaleInE0ELSS_0EEEEEENSA_6LayoutINSB_IJSE_SE_SE_EEENSB_IJNSC_ILi0EEESX_SX_EEEEENSB_IJNSA_10UnderscoreES10_S10_EEEEENS7_6detail27Sm100ImplicitGemmTileTraitsINSA_25SM100_TMA_2SM_LOAD_IM2COLENSA_14ComposedLayoutINSA_7SwizzleILi2ELi4ELi3EEENSA_18smem_ptr_flag_bitsILi16EEENSV_INSB_IJNSC_ILi8EEESJ_EEENSB_IJSJ_SE_EEEEEEEvEENS14_INSA_18SM100_TMA_2SM_LOADES1F_vEEEENS_8epilogue10collective18CollectiveEpilogueINS1K_23Sm100TmaWarpSpecializedILi3ELi2ELi16ELb1ELb0EEEJNSB_IJSI_SI_SK_EEENSB_IJNSV_ISI_SE_EENSV_INSB_IJNSC_ILi16EEESD_EEENSB_IJSE_SJ_EEEEEEEESM_NSB_IJNSB_IJllllEEESE_SX_EEESM_S1X_NS1K_6fusion15FusionCallbacksIS1O_NS1Y_17LinearCombinationISM_fSM_fLNS_15FloatRoundStyleE2EEES1P_S1V_JEEENSA_5SM1004TMEM4LOAD26SM100_TMEM_LOAD_32dp32b16xENSA_20SM90_TMA_LOAD_IM2COLENS16_INS17_ILi1ELi4ELi3EEES1A_NSV_INSB_IJS1B_S1R_EEENSB_IJS1R_SE_EEEEEEENSA_39AutoVectorizingCopyWithAssumedAlignmentILi128EEENSA_21SM90_TMA_STORE_IM2COLES2D_S2F_S2F_EEEvvEEEEvNT_6ParamsE,"ax",@progbits
	.align	128
.text._ZN7cutlass13device_kernelINS_4conv6kernel13ConvUniversalINS1_16ConvProblemShapeILNS1_8OperatorE0ELi3EEENS1_10collective14CollectiveConvINS1_47MainloopSm100TmaUmmaWarpSpecializedImplicitGemmILS5_0ELi35ELi3ELi1ELi2EN4cute5tupleIJNSA_1CILi2EEENSC_ILi1EEESE_EEEEENSB_IJNSC_ILi128EEENSC_ILi64EEENSB_IJNSC_ILi32EEEEEEEEENS_6half_tESM_NSA_8TiledMMAINSA_8MMA_AtomIJNSA_26SM100_MMA_F16BF16_2x1SM_SSISM_SM_fLi128ELi64ELNSA_4UMMA5MajorE0ELSR_0ELNSQ_7ScaleInE0ELSS_0EEEEEENSA_6LayoutINSB_IJSE_SE_SE_EEENSB_IJNSC_ILi0EEESX_SX_EEEEENSB_IJNSA_10UnderscoreES10_S10_EEEEENS7_6detail27Sm100ImplicitGemmTileTraitsINSA_25SM100_TMA_2SM_LOAD_IM2COLENSA_14ComposedLayoutINSA_7SwizzleILi2ELi4ELi3EEENSA_18smem_ptr_flag_bitsILi16EEENSV_INSB_IJNSC_ILi8EEESJ_EEENSB_IJSJ_SE_EEEEEEEvEENS14_INSA_18SM100_TMA_2SM_LOADES1F_vEEEENS_8epilogue10collective18CollectiveEpilogueINS1K_23Sm100TmaWarpSpecializedILi3ELi2ELi16ELb1ELb0EEEJNSB_IJSI_SI_SK_EEENSB_IJNSV_ISI_SE_EENSV_INSB_IJNSC_ILi16EEESD_EEENSB_IJSE_SJ_EEEEEEEESM_NSB_IJNSB_IJllllEEESE_SX_EEESM_S1X_NS1K_6fusion15FusionCallbacksIS1O_NS1Y_17LinearCombinationISM_fSM_fLNS_15FloatRoundStyleE2EEES1P_S1V_JEEENSA_5SM1004TMEM4LOAD26SM100_TMEM_LOAD_32dp32b16xENSA_20SM90_TMA_LOAD_IM2COLENS16_INS17_ILi1ELi4ELi3EEES1A_NSV_INSB_IJS1B_S1R_EEENSB_IJS1R_SE_EEEEEEENSA_39AutoVectorizingCopyWithAssumedAlignmentILi128EEENSA_21SM90_TMA_STORE_IM2COLES2D_S2F_S2F_EEEvvEEEEvNT_6ParamsE:
        .type           _ZN7cutlass13device_kernelINS_4conv6kernel13ConvUniversalINS1_16ConvProblemShapeILNS1_8OperatorE0ELi3EEENS1_10collective14CollectiveConvINS1_47MainloopSm100TmaUmmaWarpSpecializedImplicitGemmILS5_0ELi35ELi3ELi1ELi2EN4cute5tupleIJNSA_1CILi2EEENSC_ILi1EEESE_EEEEENSB_IJNSC_ILi128EEENSC_ILi64EEENSB_IJNSC_ILi32EEEEEEEEENS_6half_tESM_NSA_8TiledMMAINSA_8MMA_AtomIJNSA_26SM100_MMA_F16BF16_2x1SM_SSISM_SM_fLi128ELi64ELNSA_4UMMA5MajorE0ELSR_0ELNSQ_7ScaleInE0ELSS_0EEEEEENSA_6LayoutINSB_IJSE_SE_SE_EEENSB_IJNSC_ILi0EEESX_SX_EEEEENSB_IJNSA_10UnderscoreES10_S10_EEEEENS7_6detail27Sm100ImplicitGemmTileTraitsINSA_25SM100_TMA_2SM_LOAD_IM2COLENSA_14ComposedLayoutINSA_7SwizzleILi2ELi4ELi3EEENSA_18smem_ptr_flag_bitsILi16EEENSV_INSB_IJNSC_ILi8EEESJ_EEENSB_IJSJ_SE_EEEEEEEvEENS14_INSA_18SM100_TMA_2SM_LOADES1F_vEEEENS_8epilogue10collective18CollectiveEpilogueINS1K_23Sm100TmaWarpSpecializedILi3ELi2ELi16ELb1ELb0EEEJNSB_IJSI_SI_SK_EEENSB_IJNSV_ISI_SE_EENSV_INSB_IJNSC_ILi16EEESD_EEENSB_IJSE_SJ_EEEEEEEESM_NSB_IJNSB_IJllllEEESE_SX_EEESM_S1X_NS1K_6fusion15FusionCallbacksIS1O_NS1Y_17LinearCombinationISM_fSM_fLNS_15FloatRoundStyleE2EEES1P_S1V_JEEENSA_5SM1004TMEM4LOAD26SM100_TMEM_LOAD_32dp32b16xENSA_20SM90_TMA_LOAD_IM2COLENS16_INS17_ILi1ELi4ELi3EEES1A_NSV_INSB_IJS1B_S1R_EEENSB_IJS1R_SE_EEEEEEENSA_39AutoVectorizingCopyWithAssumedAlignmentILi128EEENSA_21SM90_TMA_STORE_IM2COLES2D_S2F_S2F_EEEvvEEEEvNT_6ParamsE,@function
        .size           _ZN7cutlass13device_kernelINS_4conv6kernel13ConvUniversalINS1_16ConvProblemShapeILNS1_8OperatorE0ELi3EEENS1_10collective14CollectiveConvINS1_47MainloopSm100TmaUmmaWarpSpecializedImplicitGemmILS5_0ELi35ELi3ELi1ELi2EN4cute5tupleIJNSA_1CILi2EEENSC_ILi1EEESE_EEEEENSB_IJNSC_ILi128EEENSC_ILi64EEENSB_IJNSC_ILi32EEEEEEEEENS_6half_tESM_NSA_8TiledMMAINSA_8MMA_AtomIJNSA_26SM100_MMA_F16BF16_2x1SM_SSISM_SM_fLi128ELi64ELNSA_4UMMA5MajorE0ELSR_0ELNSQ_7ScaleInE0ELSS_0EEEEEENSA_6LayoutINSB_IJSE_SE_SE_EEENSB_IJNSC_ILi0EEESX_SX_EEEEENSB_IJNSA_10UnderscoreES10_S10_EEEEENS7_6detail27Sm100ImplicitGemmTileTraitsINSA_25SM100_TMA_2SM_LOAD_IM2COLENSA_14ComposedLayoutINSA_7SwizzleILi2ELi4ELi3EEENSA_18smem_ptr_flag_bitsILi16EEENSV_INSB_IJNSC_ILi8EEESJ_EEENSB_IJSJ_SE_EEEEEEEvEENS14_INSA_18SM100_TMA_2SM_LOADES1F_vEEEENS_8epilogue10collective18CollectiveEpilogueINS1K_23Sm100TmaWarpSpecializedILi3ELi2ELi16ELb1ELb0EEEJNSB_IJSI_SI_SK_EEENSB_IJNSV_ISI_SE_EENSV_INSB_IJNSC_ILi16EEESD_EEENSB_IJSE_SJ_EEEEEEEESM_NSB_IJNSB_IJllllEEESE_SX_EEESM_S1X_NS1K_6fusion15FusionCallbacksIS1O_NS1Y_17LinearCombinationISM_fSM_fLNS_15FloatRoundStyleE2EEES1P_S1V_JEEENSA_5SM1004TMEM4LOAD26SM100_TMEM_LOAD_32dp32b16xENSA_20SM90_TMA_LOAD_IM2COLENS16_INS17_ILi1ELi4ELi3EEES1A_NSV_INSB_IJS1B_S1R_EEENSB_IJS1R_SE_EEEEEEENSA_39AutoVectorizingCopyWithAssumedAlignmentILi128EEENSA_21SM90_TMA_STORE_IM2COLES2D_S2F_S2F_EEEvvEEEEvNT_6ParamsE,(.L_x_259 - _ZN7cutlass13device_kernelINS_4conv6kernel13ConvUniversalINS1_16ConvProblemShapeILNS1_8OperatorE0ELi3EEENS1_10collective14CollectiveConvINS1_47MainloopSm100TmaUmmaWarpSpecializedImplicitGemmILS5_0ELi35ELi3ELi1ELi2EN4cute5tupleIJNSA_1CILi2EEENSC_ILi1EEESE_EEEEENSB_IJNSC_ILi128EEENSC_ILi64EEENSB_IJNSC_ILi32EEEEEEEEENS_6half_tESM_NSA_8TiledMMAINSA_8MMA_AtomIJNSA_26SM100_MMA_F16BF16_2x1SM_SSISM_SM_fLi128ELi64ELNSA_4UMMA5MajorE0ELSR_0ELNSQ_7ScaleInE0ELSS_0EEEEEENSA_6LayoutINSB_IJSE_SE_SE_EEENSB_IJNSC_ILi0EEESX_SX_EEEEENSB_IJNSA_10UnderscoreES10_S10_EEEEENS7_6detail27Sm100ImplicitGemmTileTraitsINSA_25SM100_TMA_2SM_LOAD_IM2COLENSA_14ComposedLayoutINSA_7SwizzleILi2ELi4ELi3EEENSA_18smem_ptr_flag_bitsILi16EEENSV_INSB_IJNSC_ILi8EEESJ_EEENSB_IJSJ_SE_EEEEEEEvEENS14_INSA_18SM100_TMA_2SM_LOADES1F_vEEEENS_8epilogue10collective18CollectiveEpilogueINS1K_23Sm100TmaWarpSpecializedILi3ELi2ELi16ELb1ELb0EEEJNSB_IJSI_SI_SK_EEENSB_IJNSV_ISI_SE_EENSV_INSB_IJNSC_ILi16EEESD_EEENSB_IJSE_SJ_EEEEEEEESM_NSB_IJNSB_IJllllEEESE_SX_EEESM_S1X_NS1K_6fusion15FusionCallbacksIS1O_NS1Y_17LinearCombinationISM_fSM_fLNS_15FloatRoundStyleE2EEES1P_S1V_JEEENSA_5SM1004TMEM4LOAD26SM100_TMEM_LOAD_32dp32b16xENSA_20SM90_TMA_LOAD_IM2COLENS16_INS17_ILi1ELi4ELi3EEES1A_NSV_INSB_IJS1B_S1R_EEENSB_IJS1R_SE_EEEEEEENSA_39AutoVectorizingCopyWithAssumedAlignmentILi128EEENSA_21SM90_TMA_STORE_IM2COLES2D_S2F_S2F_EEEvvEEEEvNT_6ParamsE)
        .other          _ZN7cutlass13device_kernelINS_4conv6kernel13ConvUniversalINS1_16ConvProblemShapeILNS1_8OperatorE0ELi3EEENS1_10collective14CollectiveConvINS1_47MainloopSm100TmaUmmaWarpSpecializedImplicitGemmILS5_0ELi35ELi3ELi1ELi2EN4cute5tupleIJNSA_1CILi2EEENSC_ILi1EEESE_EEEEENSB_IJNSC_ILi128EEENSC_ILi64EEENSB_IJNSC_ILi32EEEEEEEEENS_6half_tESM_NSA_8TiledMMAINSA_8MMA_AtomIJNSA_26SM100_MMA_F16BF16_2x1SM_SSISM_SM_fLi128ELi64ELNSA_4UMMA5MajorE0ELSR_0ELNSQ_7ScaleInE0ELSS_0EEEEEENSA_6LayoutINSB_IJSE_SE_SE_EEENSB_IJNSC_ILi0EEESX_SX_EEEEENSB_IJNSA_10UnderscoreES10_S10_EEEEENS7_6detail27Sm100ImplicitGemmTileTraitsINSA_25SM100_TMA_2SM_LOAD_IM2COLENSA_14ComposedLayoutINSA_7SwizzleILi2ELi4ELi3EEENSA_18smem_ptr_flag_bitsILi16EEENSV_INSB_IJNSC_ILi8EEESJ_EEENSB_IJSJ_SE_EEEEEEEvEENS14_INSA_18SM100_TMA_2SM_LOADES1F_vEEEENS_8epilogue10collective18CollectiveEpilogueINS1K_23Sm100TmaWarpSpecializedILi3ELi2ELi16ELb1ELb0EEEJNSB_IJSI_SI_SK_EEENSB_IJNSV_ISI_SE_EENSV_INSB_IJNSC_ILi16EEESD_EEENSB_IJSE_SJ_EEEEEEEESM_NSB_IJNSB_IJllllEEESE_SX_EEESM_S1X_NS1K_6fusion15FusionCallbacksIS1O_NS1Y_17LinearCombinationISM_fSM_fLNS_15FloatRoundStyleE2EEES1P_S1V_JEEENSA_5SM1004TMEM4LOAD26SM100_TMEM_LOAD_32dp32b16xENSA_20SM90_TMA_LOAD_IM2COLENS16_INS17_ILi1ELi4ELi3EEES1A_NSV_INSB_IJS1B_S1R_EEENSB_IJS1R_SE_EEEEEEENSA_39AutoVectorizingCopyWithAssumedAlignmentILi128EEENSA_21SM90_TMA_STORE_IM2COLES2D_S2F_S2F_EEEvvEEEEvNT_6ParamsE,@"STO_CUDA_ENTRY STV_DEFAULT"
_ZN7cutlass13device_kernelINS_4conv6kernel13ConvUniversalINS1_16ConvProblemShapeILNS1_8OperatorE0ELi3EEENS1_10collective14CollectiveConvINS1_47MainloopSm100TmaUmmaWarpSpecializedImplicitGemmILS5_0ELi35ELi3ELi1ELi2EN4cute5tupleIJNSA_1CILi2EEENSC_ILi1EEESE_EEEEENSB_IJNSC_ILi128EEENSC_ILi64EEENSB_IJNSC_ILi32EEEEEEEEENS_6half_tESM_NSA_8TiledMMAINSA_8MMA_AtomIJNSA_26SM100_MMA_F16BF16_2x1SM_SSISM_SM_fLi128ELi64ELNSA_4UMMA5MajorE0ELSR_0ELNSQ_7ScaleInE0ELSS_0EEEEEENSA_6LayoutINSB_IJSE_SE_SE_EEENSB_IJNSC_ILi0EEESX_SX_EEEEENSB_IJNSA_10UnderscoreES10_S10_EEEEENS7_6detail27Sm100ImplicitGemmTileTraitsINSA_25SM100_TMA_2SM_LOAD_IM2COLENSA_14ComposedLayoutINSA_7SwizzleILi2ELi4ELi3EEENSA_18smem_ptr_flag_bitsILi16EEENSV_INSB_IJNSC_ILi8EEESJ_EEENSB_IJSJ_SE_EEEEEEEvEENS14_INSA_18SM100_TMA_2SM_LOADES1F_vEEEENS_8epilogue10collective18CollectiveEpilogueINS1K_23Sm100TmaWarpSpecializedILi3ELi2ELi16ELb1ELb0EEEJNSB_IJSI_SI_SK_EEENSB_IJNSV_ISI_SE_EENSV_INSB_IJNSC_ILi16EEESD_EEENSB_IJSE_SJ_EEEEEEEESM_NSB_IJNSB_IJllllEEESE_SX_EEESM_S1X_NS1K_6fusion15FusionCallbacksIS1O_NS1Y_17LinearCombinationISM_fSM_fLNS_15FloatRoundStyleE2EEES1P_S1V_JEEENSA_5SM1004TMEM4LOAD26SM100_TMEM_LOAD_32dp32b16xENSA_20SM90_TMA_LOAD_IM2COLENS16_INS17_ILi1ELi4ELi3EEES1A_NSV_INSB_IJS1B_S1R_EEENSB_IJS1R_SE_EEEEEEENSA_39AutoVectorizingCopyWithAssumedAlignmentILi128EEENSA_21SM90_TMA_STORE_IM2COLES2D_S2F_S2F_EEEvvEEEEvNT_6ParamsE:
[----:B------:R-:W1:Y:S01]  /*0000*/  LDC R1, c[0x0][0x37c] ;  /* 0x0000df00ff017b82 */ /* 0x000e620000000800 */
[----:B------:R-:W2:Y:S01]  /*0010*/  S2R R53, SR_TID.X ;  /* 0x0000000000357919 */ /* 0x000ea20000002100 */
[----:B------:R-:W3:Y:S06]  /*0020*/  LDCU.64 UR8, c[0x0][0x990] ;  /* 0x00013200ff0877ac */ /* 0x000eec0008000a00 */
[----:B------:R-:W4:Y:S01]  /*0030*/  S2UR UR4, SR_CgaCtaId ;  /* 0x00000000000479c3 */ /* 0x000f220000008800 */
[----:B-1----:R-:W-:Y:S01]  /*0040*/  VIADD R1, R1, 0xfffffff8 ;  /* 0xfffffff801017836 */ /* 0x002fe20000000000 */
[----:B------:R-:W-:-:S02]  /*0050*/  PRMT R45, RZ, 0x7610, R45 ;  /* 0x00007610ff2d7816 */ /* 0x000fc4000000002d */
[----:B------:R-:W-:Y:S02]  /*0060*/  ELECT P1, URZ, PT ;  /* 0x0000000000ff782f */ /* 0x000fe40003820000 */
[----:B------:R-:W-:Y:S01]  /*0070*/  R2UR UR43, R1 ;  /* 0x00000000012b72ca */ /* 0x000fe200000e0000 */
[----:B---3--:R-:W-:-:S04]  /*0080*/  UISETP.NE.U32.AND UP0, UPT, UR8, URZ, UPT ;  /* 0x000000ff0800728c */ /* 0x008fc8000bf05070 */
[----:B------:R-:W-:Y:S02]  /*0090*/  UISETP.NE.AND.EX UP0, UPT, UR9, URZ, UPT, UP0 ;  /* 0x000000ff0900728c */ /* 0x000fe4000bf05300 */
[----:B----4-:R-:W-:Y:S02]  /*00a0*/  ULOP3.LUT UR31, UR4, 0x1, URZ, 0xc0, !UPT ;  /* 0x00000001041f7892 */ /* 0x010fe4000f8ec0ff */
[----:B------:R-:W-:Y:S01]  /*00b0*/  ULOP3.LUT UR30, UR4, 0x1, URZ, 0x3c, !UPT ;  /* 0x00000001041e7892 */ /* 0x000fe2000f8e3cff */
[----:B--2---:R-:W-:-:S05]  /*00c0*/  SHF.R.U32.HI R46, RZ, 0x5, R53 ;  /* 0x00000005ff2e7819 */ /* 0x004fca0000011635 */
[----:B------:R-:W1:Y:S02]  /*00d0*/  SHFL.IDX PT, R0, R46, RZ, 0x1f ;  /* 0x00001fff2e007589 */ /* 0x000e6400000e0000 */
[----:B-1----:R-:W-:Y:S01]  /*00e0*/  R2UR UR18, R0 ;  /* 0x00000000001272ca */ /* 0x002fe200000e0000 */
[----:B------:R-:W-:-:S14]  /*00f0*/  BRA.U UP0, `(.L_x_0) ;  /* 0x0000000100307547 */ /* 0x000fdc000b800000 */
[----:B------:R-:W1:Y:S02]  /*0100*/  LDCU.64 UR4, c[0x0][0x988] ;  /* 0x00013100ff0477ac */ /* 0x000e640008000a00 */
[----:B-1----:R-:W-:-:S04]  /*0110*/  UISETP.NE.U32.AND UP0, UPT, UR4, URZ, UPT ;  /* 0x000000ff0400728c */ /* 0x002fc8000bf05070 */
[----:B------:R-:W-:-:S09]  /*0120*/  UISETP.NE.AND.EX UP0, UPT, UR5, URZ, UPT, UP0 ;  /* 0x000000ff0500728c */ /* 0x000fd2000bf05300 */
[----:B------:R-:W-:Y:S05]  /*0130*/  BRA.U !UP0, `(.L_x_1) ;  /* 0x0000000108147547 */ /* 0x000fea000b800000 */
[----:B------:R-:W1:Y:S01]  /*0140*/  LDC.64 R26, c[0x0][0x988] ;  /* 0x00026200ff1a7b82 */ /* 0x000e620000000a00 */
[----:B------:R-:W1:Y:S02]  /*0150*/  LDCU.64 UR4, c[0x0][0x358] ;  /* 0x00006b00ff0477ac */ /* 0x000e640008000a00 */
[----:B-1----:R1:W5:Y:S01]  /*0160*/  LDG.E R26, desc[UR4][R26.64] ;  /* 0x000000041a1a7981 */ /* 0x002362000c1e1900 */
[----:B------:R-:W-:Y:S01]  /*0170*/  HFMA2 R45, -RZ, RZ, 0, 5.9604644775390625e-08 ;  /* 0x00000001ff2d7431 */ /* 0x000fe200000001ff */
[----:B------:R-:W-:Y:S05]  /*0180*/  BRA `(.L_x_0) ;  /* 0x00000000000c7947 */ /* 0x000fea0003800000 */
.L_x_1:
[----:B------:R-:W1:Y:S01]  /*0190*/  LDCU UR4, c[0x0][0x980] ;  /* 0x00013000ff0477ac */ /* 0x000e620008000800 */
[----:B------:R-:W-:Y:S01]  /*01a0*/  HFMA2 R45, -RZ, RZ, 0, 5.9604644775390625e-08 ;  /* 0x00000001ff2d7431 */ /* 0x000fe200000001ff */
[----:B-1----:R-:W-:-:S07]  /*01b0*/  MOV R26, UR4 ;  /* 0x00000004001a7c02 */ /* 0x002fce0008000f00 */
.L_x_0:
[----:B------:R-:W2:Y:S02]  /*01c0*/  LDCU.64 UR4, c[0x0][0x9b0] ;  /* 0x00013600ff0477ac */ /* 0x000ea40008000a00 */
[----:B--2---:R-:W-:-:S04]  /*01d0*/  UISETP.NE.U32.AND UP0, UPT, UR4, URZ, UPT ;  /* 0x000000ff0400728c */ /* 0x004fc8000bf05070 */
[----:B------:R-:W-:-:S09]  /*01e0*/  UISETP.NE.AND.EX UP0, UPT, UR5, URZ, UPT, UP0 ;  /* 0x000000ff0500728c */ /* 0x000fd2000bf05300 */
[----:B------:R-:W-:Y:S05]  /*01f0*/  BRA.U UP0, `(.L_x_2) ;  /* 0x0000000100287547 */ /* 0x000fea000b800000 */
[----:B------:R-:W2:Y:S02]  /*0200*/  LDCU.64 UR4, c[0x0][0x9a8] ;  /* 0x00013500ff0477ac */ /* 0x000ea40008000a00 */
[----:B--2---:R-:W-:-:S04]  /*0210*/  UISETP.NE.U32.AND UP0, UPT, UR4, URZ, UPT ;  /* 0x000000ff0400728c */ /* 0x004fc8000bf05070 */
[----:B------:R-:W-:-:S09]  /*0220*/  UISETP.NE.AND.EX UP0, UPT, UR5, URZ, UPT, UP0 ;  /* 0x000000ff0500728c */ /* 0x000fd2000bf05300 */
[----:B------:R-:W-:Y:S05]  /*0230*/  BRA.U !UP0, `(.L_x_3) ;  /* 0x0000000108107547 */ /* 0x000fea000b800000 */
[----:B------:R-:W2:Y:S01]  /*0240*/  LDC.64 R24, c[0x0][0x9a8] ;  /* 0x00026a00ff187b82 */ /* 0x000ea20000000a00 */
[----:B------:R-:W2:Y:S02]  /*0250*/  LDCU.64 UR4, c[0x0][0x358] ;  /* 0x00006b00ff0477ac */ /* 0x000ea40008000a00 */
[----:B--2---:R2:W5:Y:S01]  /*0260*/  LDG.E R24, desc[UR4][R24.64] ;  /* 0x0000000418187981 */ /* 0x004562000c1e1900 */
[----:B------:R-:W-:Y:S05]  /*0270*/  BRA `(.L_x_2) ;  /* 0x0000000000087947 */ /* 0x000fea0003800000 */
.L_x_3:
[----:B------:R-:W2:Y:S02]  /*0280*/  LDCU UR4, c[0x0][0x9a0] ;  /* 0x00013400ff0477ac */ /* 0x000ea40008000800 */
[----:B--2---:R-:W-:Y:S02]  /*0290*/  MOV R24, UR4 ;  /* 0x0000000400187c02 */ /* 0x004fe40008000f00 */
.L_x_2:
[----:B------:R-:W-:Y:S01]  /*02a0*/  IMAD.U32 R0, RZ, RZ, UR18 ;  /* 0x00000012ff007e24 */ /* 0x000fe2000f8e00ff */
[----:B------:R-:W-:Y:S04]  /*02b0*/  BSSY.RECONVERGENT B0, `(.L_x_4) ;  /* 0x000000c000007945 */ /* 0x000fe80003800200 */
[C---:B------:R-:W-:Y:S02]  /*02c0*/  ISETP.NE.OR P2, PT, R0.reuse, 0x1, !P1 ;  /* 0x000000010000780c */ /* 0x040fe40004f45670 */
[----:B------:R-:W-:-:S11]  /*02d0*/  ISETP.NE.OR P0, PT, R0, 0x3, !P1 ;  /* 0x000000030000780c */ /* 0x000fd60004f05670 */
[----:B------:R-:W-:Y:S05]  /*02e0*/  @P2 BRA `(.L_x_5) ;  /* 0x0000000000202947 */ /* 0x000fea0003800000 */
[----:B------:R-:W3:Y:S02]  /*02f0*/  LDCU.64 UR4, c[0x0][0x348] ;  /* 0x00006900ff0477ac */ /* 0x000ee40008000a00 */
[----:B---3--:R-:W-:Y:S02]  /*0300*/  UIADD3 UR6, UP1, UPT, UR4, 0x80, URZ ;  /* 0x0000008004067890 */ /* 0x008fe4000ff3e0ff */
[----:B------:R-:W-:Y:S02]  /*0310*/  UIADD3 UR4, UP0, UPT, UR4, 0x200, URZ ;  /* 0x0000020004047890 */ /* 0x000fe4000ff1e0ff */
[----:B------:R-:W-:Y:S02]  /*0320*/  UIADD3.X UR7, UPT, UPT, URZ, UR5, URZ, UP1, !UPT ;  /* 0x00000005ff077290 */ /* 0x000fe40008ffe4ff */
[----:B------:R-:W-:-:S07]  /*0330*/  UIADD3.X UR5, UPT, UPT, URZ, UR5, URZ, UP0, !UPT ;  /* 0x00000005ff057290 */ /* 0x000fce00087fe4ff */
[----:B------:R3:W-:Y:S02]  /*0340*/  UTMACCTL.PF [UR6] ;  /* 0x00000000060079b9 */ /* 0x0007e40008040000 */
[----:B------:R3:W-:Y:S02]  /*0350*/  UTMACCTL.PF [UR4] ;  /* 0x00000000040079b9 */ /* 0x0007e40008040000 */
[----:B---3--:R-:W-:Y:S01]  /*0360*/  NOP ;  /* 0x0000000000007918 */ /* 0x008fe20000000000 */
.L_x_5:
[----:B------:R-:W-:Y:S05]  /*0370*/  BSYNC.RECONVERGENT B0 ;  /* 0x0000000000007941 */ /* 0x000fea0003800200 */
.L_x_4:
[----:B------:R-:W-:Y:S04]  /*0380*/  BSSY.RECONVERGENT B0, `(.L_x_6) ;  /* 0x000000a000007945 */ /* 0x000fe80003800200 */
        /* <DEDUP_REMOVED lines=9> */
.L_x_7:
[----:B------:R-:W-:Y:S05]  /*0420*/  BSYNC.RECONVERGENT B0 ;  /* 0x0000000000007941 */ /* 0x000fea0003800200 */
.L_x_6:
[----:B------:R-:W3:Y:S01]  /*0430*/  LDCU.64 UR4, c[0x0][0x988] ;  /* 0x00013100ff0477ac */ /* 0x000ee20008000a00 */
[----:B------:R-:W-:Y:S02]  /*0440*/  UISETP.EQ.U32.AND UP2, UPT, UR8, URZ, UPT ;  /* 0x000000ff0800728c */ /* 0x000fe4000bf42070 */
[----:B------:R-:W-:Y:S02]  /*0450*/  UPLOP3.LUT UP3, UPT, UPT, UPT, UPT, 0x80, 0x8 ;  /* 0x000000000008789c */ /* 0x000fe40003f6f070 */
[----:B---3--:R-:W-:-:S04]  /*0460*/  UISETP.NE.U32.AND UP0, UPT, UR4, URZ, UPT ;  /* 0x000000ff0400728c */ /* 0x008fc8000bf05070 */
[----:B------:R-:W-:-:S04]  /*0470*/  UISETP.NE.AND.EX UP1, UPT, UR5, URZ, UPT, UP0 ;  /* 0x000000ff0500728c */ /* 0x000fc8000bf25300 */
[----:B------:R-:W-:-:S04]  /*0480*/  UISETP.EQ.OR.EX UP4, UPT, UR9, URZ, !UP1, UP2 ;  /* 0x000000ff0900728c */ /* 0x000fc8000cf82720 */
[----:B------:R-:W-:-:S06]  /*0490*/  UP2UR UR4, UPR, URZ, 0x10 ;  /* 0x00000010ff047883 */ /* 0x000fcc0008000000 */
[----:B------:R-:W-:Y:S01]  /*04a0*/  MOV R49, UR4 ;  /* 0x0000000400317c02 */ /* 0x000fe20008000f00 */
[----:B------:R-:W-:Y:S06]  /*04b0*/  BRA.U !UP4, `(.L_x_8) ;  /* 0x000000010c207547 */ /* 0x000fec000b800000 */
[----:B------:R-:W-:Y:S01]  /*04c0*/  UISETP.NE.U32.AND UP2, UPT, UR8, URZ, UPT ;  /* 0x000000ff0800728c */ /* 0x000fe2000bf45070 */
[----:B-----5:R-:W-:Y:S01]  /*04d0*/  FSETP.NEU.AND P0, PT, R26, RZ, PT ;  /* 0x000000ff1a00720b */ /* 0x020fe20003f0d000 */
[----:B------:R-:W-:Y:S02]  /*04e0*/  USEL UR4, URZ, 0xffffffff, UP1 ;  /* 0xffffffffff047887 */ /* 0x000fe40008800000 */
[----:B------:R-:W-:-:S10]  /*04f0*/  UISETP.NE.AND.EX UP2, UPT, UR9, URZ, UPT, UP2 ;  /* 0x000000ff0900728c */ /* 0x000fd4000bf45320 */
[----:B------:R-:W-:Y:S01]  /*0500*/  VOTEU.ANY UP0, P0 ;  /* 0x0000000000ff7886 */ /* 0x000fe20000000100 */
[----:B------:R-:W-:-:S04]  /*0510*/  @!UP2 USEL UR4, URZ, 0xffffffff, UP0 ;  /* 0xffffffffff04a887 */ /* 0x000fc80008000000 */
[----:B------:R-:W-:-:S04]  /*0520*/  ULOP3.LUT UR4, UR4, 0x1, URZ, 0xc0, !UPT ;  /* 0x0000000104047892 */ /* 0x000fc8000f8ec0ff */
[----:B------:R-:W-:-:S11]  /*0530*/  UISETP.NE.U32.AND UP3, UPT, UR4, 0x1, UPT ;  /* 0x000000010400788c */ /* 0x000fd6000bf65070 */
.L_x_8:
[----:B------:R-:W3:Y:S01]  /*0540*/  SHFL.IDX PT, R0, R46, RZ, 0x1f ;  /* 0x00001fff2e007589 */ /* 0x000ee200000e0000 */
[----:B------:R-:W-:Y:S02]  /*0550*/  UISETP.NE.AND UP5, UPT, UR18, 0x2, UPT ;  /* 0x000000021200788c */ /* 0x000fe4000bfa5270 */
[----:B------:R-:W-:Y:S02]  /*0560*/  UISETP.NE.AND UP0, UPT, UR18, 0x2, UPT ;  /* 0x000000021200788c */ /* 0x000fe4000bf05270 */
[----:B------:R-:W-:Y:S02]  /*0570*/  UISETP.NE.OR UP2, UPT, UR31, URZ, UP5 ;  /* 0x000000ff1f00728c */ /* 0x000fe4000af45670 */
[----:B------:R-:W-:-:S04]  /*0580*/  USEL UR55, URZ, 0x1, UP0 ;  /* 0x00000001ff377887 */ /* 0x000fc80008000000 */
[----:B------:R-:W-:Y:S02]  /*0590*/  PLOP3.LUT P3, PT, P1, PT, UP2, 0xae, 0xea ;  /* 0x0000000000ea781c */ /* 0x000fe40000f6f52e */
[----:B---3--:R-:W-:-:S13]  /*05a0*/  ISETP.NE.AND P0, PT, R0, RZ, PT ;  /* 0x000000ff0000720c */ /* 0x008fda0003f05270 */
[----:B------:R-:W-:Y:S05]  /*05b0*/  @P0 BRA `(.L_x_9) ;  /* 0x00000004004c0947 */ /* 0x000fea0003800000 */
[----:B------:R-:W-:Y:S01]  /*05c0*/  ELECT P0, URZ, PT ;  /* 0x0000000000ff782f */ /* 0x000fe20003800000 */
[----:B------:R-:W-:-:S12]  /*05d0*/  BSSY.RECONVERGENT B0, `(.L_x_9) ;  /* 0x0000051000007945 */ /* 0x000fd80003800200 */
[----:B------:R-:W-:Y:S05]  /*05e0*/  @!P0 BRA `(.L_x_10) ;  /* 0x00000004003c8947 */ /* 0x000fea0003800000 */
[----:B------:R-:W3:Y:S01]  /*05f0*/  S2UR UR5, SR_CgaCtaId ;  /* 0x00000000000579c3 */ /* 0x000ee20000008800 */
[----:B------:R-:W-:Y:S01]  /*0600*/  UMOV UR4, 0x400 ;  /* 0x0000040000047882 */ /* 0x000fe20000000000 */
[----:B------:R-:W-:Y:S02]  /*0610*/  UMOV UR6, 0x1 ;  /* 0x0000000100067882 */ /* 0x000fe40000000000 */
[----:B------:R-:W-:-:S04]  /*0620*/  UIADD3 UR6, UPT, UPT, -UR6, 0x100000, URZ ;  /* 0x0010000006067890 */ /* 0x000fc8000fffe1ff */
[----:B------:R-:W-:Y:S02]  /*0630*/  USHF.L.U32 UR7, UR6, 0xb, URZ ;  /* 0x0000000b06077899 */ /* 0x000fe400080006ff */
[----:B------:R-:W-:Y:S02]  /*0640*/  USHF.L.U32 UR6, UR6, 0x1, URZ ;  /* 0x0000000106067899 */ /* 0x000fe400080006ff */
[----:B---3--:R-:W-:Y:S01]  /*0650*/  ULEA UR4, UR5, UR4, 0x18 ;  /* 0x0000000405047291 */ /* 0x008fe2000f8ec0ff */
[----:B------:R-:W3:Y:S11]  /*0660*/  FENCE.VIEW.ASYNC.S ;  /* 0x00000000000073c6 */ /* 0x000ef60000000000 */
[----:B---3--:R3:W4:Y:S01]  /*0670*/  SYNCS.EXCH.64 URZ, [UR4], UR6 ;  /* 0x0000000604ff75b2 */ /* 0x0087220008000100 */
[----:B------:R3:W1:Y:S01]  /*0680*/  SYNCS.EXCH.64 URZ, [UR4+0x118], UR6 ;  /* 0x0001180604ff75b2 */ /* 0x0006620008000100 */
        /* <DEDUP_REMOVED lines=67> */
[----:B------:R3:W1:Y:S02]  /*0ac0*/  SYNCS.EXCH.64 URZ, [UR4+0x228], UR6 ;  /* 0x0002280604ff75b2 */ /* 0x0006640008000100 */
[----:B---34-:R-:W-:Y:S01]  /*0ad0*/  NOP ;  /* 0x0000000000007918 */ /* 0x018fe20000000000 */
.L_x_10:
[----:B------:R-:W-:Y:S05]  /*0ae0*/  BSYNC.RECONVERGENT B0 ;  /* 0x0000000000007941 */ /* 0x000fea0003800200 */
.L_x_9:
[----:B------:R-:W3:Y:S01]  /*0af0*/  SHFL.IDX PT, R0, R46, RZ, 0x1f ;  /* 0x00001fff2e007589 */ /* 0x000ee200000e0000 */
[----:B------:R-:W-:Y:S01]  /*0b00*/  NOP ;  /* 0x0000000000007918 */ /* 0x000fe20000000000 */
[----:B---3--:R-:W-:-:S13]  /*0b10*/  ISETP.NE.AND P0, PT, R0, 0x1, PT ;  /* 0x000000010000780c */ /* 0x008fda0003f05270 */
[----:B------:R-:W-:Y:S05]  /*0b20*/  @P0 BRA `(.L_x_11) ;  /* 0x0000000000500947 */ /* 0x000fea0003800000 */
[----:B------:R-:W3:Y:S01]  /*0b30*/  S2UR UR5, SR_CgaCtaId ;  /* 0x00000000000579c3 */ /* 0x000ee20000008800 */
[----:B------:R-:W-:Y:S01]  /*0b40*/  UMOV UR4, 0x400 ;  /* 0x0000040000047882 */ /* 0x000fe20000000000 */
[----:B------:R-:W-:Y:S01]  /*0b50*/  UMOV UR8, 0x20 ;  /* 0x0000002000087882 */ /* 0x000fe20000000000 */
[----:B------:R-:W-:Y:S01]  /*0b60*/  UMOV UR6, 0x80 ;  /* 0x0000008000067882 */ /* 0x000fe20000000000 */
[----:B------:R-:W-:-:S04]  /*0b70*/  UIADD3 UR8, UPT, UPT, -UR8, 0x100000, URZ ;  /* 0x0010000008087890 */ /* 0x000fc8000fffe1ff */
[----:B------:R-:W-:Y:S02]  /*0b80*/  USHF.L.U32 UR9, UR8, 0xb, URZ ;  /* 0x0000000b08097899 */ /* 0x000fe400080006ff */
[----:B------:R-:W-:Y:S02]  /*0b90*/  USHF.L.U32 UR8, UR8, 0x1, URZ ;  /* 0x0000000108087899 */ /* 0x000fe400080006ff */
[----:B------:R-:W-:-:S04]  /*0ba0*/  UIADD3 UR6, UPT, UPT, -UR6, 0x100000, URZ ;  /* 0x0010000006067890 */ /* 0x000fc8000fffe1ff */
[----:B------:R-:W-:Y:S02]  /*0bb0*/  USHF.L.U32 UR7, UR6, 0xb, URZ ;  /* 0x0000000b06077899 */ /* 0x000fe400080006ff */
[----:B------:R-:W-:Y:S01]  /*0bc0*/  USHF.L.U32 UR6, UR6, 0x1, URZ ;  /* 0x0000000106067899 */ /* 0x000fe200080006ff */
[----:B------:R-:W-:Y:S01]  /*0bd0*/  ELECT P0, URZ, PT ;  /* 0x0000000000ff782f */ /* 0x000fe20003800000 */
[----:B---3--:R-:W-:Y:S01]  /*0be0*/  ULEA UR4, UR5, UR4, 0x18 ;  /* 0x0000000405047291 */ /* 0x008fe2000f8ec0ff */
[----:B------:R-:W3:Y:S11]  /*0bf0*/  FENCE.VIEW.ASYNC.S ;  /* 0x00000000000073c6 */ /* 0x000ef60000000000 */
[----:B---3--:R3:W4:Y:S01]  /*0c00*/  SYNCS.EXCH.64 URZ, [UR4+0x230], UR8 ;  /* 0x0002300804ff75b2 */ /* 0x0087220008000100 */
[----:B------:R3:W1:Y:S01]  /*0c10*/  SYNCS.EXCH.64 URZ, [UR4+0x248], UR6 ;  /* 0x0002480604ff75b2 */ /* 0x0006620008000100 */
[----:B------:R3:W1:Y:S01]  /*0c20*/  SYNCS.EXCH.64 URZ, [UR4+0x238], UR8 ;  /* 0x0002380804ff75b2 */ /* 0x0006620008000100 */
[----:B------:R3:W1:Y:S01]  /*0c30*/  SYNCS.EXCH.64 URZ, [UR4+0x250], UR6 ;  /* 0x0002500604ff75b2 */ /* 0x0006620008000100 */
[----:B------:R3:W1:Y:S01]  /*0c40*/  SYNCS.EXCH.64 URZ, [UR4+0x240], UR8 ;  /* 0x0002400804ff75b2 */ /* 0x0006620008000100 */
[----:B------:R3:W1:Y:S01]  /*0c50*/  SYNCS.EXCH.64 URZ, [UR4+0x258], UR6 ;  /* 0x0002580604ff75b2 */ /* 0x0006620008000100 */
[----:B------:R-:W-:Y:S01]  /*0c60*/  NOP ;  /* 0x0000000000007918 */ /* 0x000fe20000000000 */
.L_x_11:
[----:B------:R-:W2:Y:S01]  /*0c70*/  SHFL.IDX PT, R0, R46, RZ, 0x1f ;  /* 0x00001fff2e007589 */ /* 0x000ea200000e0000 */
[----:B------:R-:W-:Y:S01]  /*0c80*/  NOP ;  /* 0x0000000000007918 */ /* 0x000fe20000000000 */
[----:B--2---:R-:W-:-:S13]  /*0c90*/  ISETP.NE.AND P0, PT, R0, 0x3, PT ;  /* 0x000000030000780c */ /* 0x004fda0003f05270 */
[----:B------:R-:W-:Y:S05]  /*0ca0*/  @P0 BRA `(.L_x_12) ;  /* 0x0000000000300947 */ /* 0x000fea0003800000 */
[----:B------:R-:W2:Y:S01]  /*0cb0*/  S2UR UR5, SR_CgaCtaId ;  /* 0x00000000000579c3 */ /* 0x000ea20000008800 */
[----:B---3--:R-:W-:Y:S01]  /*0cc0*/  UMOV UR4, 0x400 ;  /* 0x0000040000047882 */ /* 0x008fe20000000000 */
[----:B------:R-:W-:Y:S01]  /*0cd0*/  UMOV UR6, 0x20 ;  /* 0x0000002000067882 */ /* 0x000fe20000000000 */
[----:B------:R-:W-:Y:S01]  /*0ce0*/  ELECT P0, URZ, PT ;  /* 0x0000000000ff782f */ /* 0x000fe20003800000 */
[----:B------:R-:W-:-:S04]  /*0cf0*/  UIADD3 UR6, UPT, UPT, -UR6, 0x100000, URZ ;  /* 0x0010000006067890 */ /* 0x000fc8000fffe1ff */
[----:B------:R-:W-:Y:S02]  /*0d00*/  USHF.L.U32 UR7, UR6, 0xb, URZ ;  /* 0x0000000b06077899 */ /* 0x000fe400080006ff */
[----:B------:R-:W-:Y:S02]  /*0d10*/  USHF.L.U32 UR6, UR6, 0x1, URZ ;  /* 0x0000000106067899 */ /* 0x000fe400080006ff */
[----:B--2---:R-:W-:Y:S01]  /*0d20*/  ULEA UR4, UR5, UR4, 0x18 ;  /* 0x0000000405047291 */ /* 0x004fe2000f8ec0ff */
[----:B------:R-:W2:Y:S11]  /*0d30*/  FENCE.VIEW.ASYNC.S ;  /* 0x00000000000073c6 */ /* 0x000eb60000000000 */
[----:B--2---:R2:W3:Y:S01]  /*0d40*/  SYNCS.EXCH.64 URZ, [UR4+0x260], UR6 ;  /* 0x0002600604ff75b2 */ /* 0x0044e20008000100 */
[----:B------:R2:W1:Y:S01]  /*0d50*/  SYNCS.EXCH.64 URZ, [UR4+0x268], UR6 ;  /* 0x0002680604ff75b2 */ /* 0x0004620008000100 */
[----:B------:R-:W-:Y:S01]  /*0d60*/  NOP ;  /* 0x0000000000007918 */ /* 0x000fe20000000000 */
.L_x_12:
[----:B------:R-:W4:Y:S01]  /*0d70*/  SHFL.IDX PT, R0, R46, RZ, 0x1f ;  /* 0x00001fff2e007589 */ /* 0x000f2200000e0000 */
[----:B------:R-:W-:Y:S01]  /*0d80*/  NOP ;  /* 0x0000000000007918 */ /* 0x000fe20000000000 */
[----:B----4-:R-:W-:-:S13]  /*0d90*/  ISETP.NE.AND P0, PT, R0, 0x4, PT ;  /* 0x000000040000780c */ /* 0x010fda0003f05270 */
[----:B------:R-:W-:Y:S05]  /*0da0*/  @P0 BRA `(.L_x_13) ;  /* 0x0000000000440947 */ /* 0x000fea0003800000 */
[----:B------:R-:W4:Y:S01]  /*0db0*/  S2UR UR5, SR_CgaCtaId ;  /* 0x00000000000579c3 */ /* 0x000f220000008800 */
[----:B--23--:R-:W-:Y:S01]  /*0dc0*/  UMOV UR4, 0x1e0 ;  /* 0x000001e000047882 */ /* 0x00cfe20000000000 */
[----:B------:R-:W-:Y:S01]  /*0dd0*/  UMOV UR6, 0x400 ;  /* 0x0000040000067882 */ /* 0x000fe20000000000 */
[----:B------:R-:W-:Y:S01]  /*0de0*/  USEL UR4, UR4, 0x1a0, UP3 ;  /* 0x000001a004047887 */ /* 0x000fe20009800000 */
[----:B------:R-:W-:Y:S01]  /*0df0*/  UMOV UR8, 0x1 ;  /* 0x0000000100087882 */ /* 0x000fe20000000000 */
[----:B------:R-:W-:Y:S01]  /*0e00*/  ELECT P0, URZ, PT ;  /* 0x0000000000ff782f */ /* 0x000fe20003800000 */
[----:B------:R-:W-:-:S04]  /*0e10*/  UIADD3 UR8, UPT, UPT, -UR8, 0x100000, URZ ;  /* 0x0010000008087890 */ /* 0x000fc8000fffe1ff */
[----:B------:R-:W-:Y:S02]  /*0e20*/  USHF.L.U32 UR9, UR8, 0xb, URZ ;  /* 0x0000000b08097899 */ /* 0x000fe400080006ff */
[----:B------:R-:W-:Y:S02]  /*0e30*/  USHF.L.U32 UR8, UR8, 0x1, URZ ;  /* 0x0000000108087899 */ /* 0x000fe400080006ff */
[----:B----4-:R-:W-:Y:S02]  /*0e40*/  ULEA UR6, UR5, UR6, 0x18 ;  /* 0x0000000605067291 */ /* 0x010fe4000f8ec0ff */
[----:B------:R-:W-:-:S04]  /*0e50*/  UIADD3 UR4, UPT, UPT, -UR4, 0x100000, URZ ;  /* 0x0010000004047890 */ /* 0x000fc8000fffe1ff */
[----:B------:R-:W-:Y:S02]  /*0e60*/  USHF.L.U32 UR5, UR4, 0xb, URZ ;  /* 0x0000000b04057899 */ /* 0x000fe400080006ff */
[----:B------:R-:W-:Y:S01]  /*0e70*/  USHF.L.U32 UR4, UR4, 0x1, URZ ;  /* 0x0000000104047899 */ /* 0x000fe200080006ff */
[----:B------:R-:W2:Y:S03]  /*0e80*/  FENCE.VIEW.ASYNC.S ;  /* 0x00000000000073c6 */ /* 0x000ea60000000000 */
[----:B--2---:R4:W2:Y:S08]  /*0e90*/  SYNCS.EXCH.64 URZ, [UR6+0x270], UR8 ;  /* 0x0002700806ff75b2 */ /* 0x0048b00008000100 */
[----:B------:R4:W3:Y:S02]  /*0ea0*/  SYNCS.EXCH.64 URZ, [UR6+0x278], UR4 ;  /* 0x0002780406ff75b2 */ /* 0x0008e40008000100 */
[----:B----4-:R-:W-:Y:S01]  /*0eb0*/  NOP ;  /* 0x0000000000007918 */ /* 0x010fe20000000000 */
.L_x_13:
[----:B------:R-:W4:Y:S01]  /*0ec0*/  SHFL.IDX PT, R0, R46, RZ, 0x1f ;  /* 0x00001fff2e007589 */ /* 0x000f2200000e0000 */
[----:B------:R-:W-:Y:S01]  /*0ed0*/  ISETP.NE.OR P1, PT, RZ, UR18, !P1 ;  /* 0x00000012ff007c0c */ /* 0x000fe2000cf25670 */
[----:B------:R-:W-:Y:S01]  /*0ee0*/  NOP ;  /* 0x0000000000007918 */ /* 0x000fe20000000000 */
[----:B----4-:R-:W-:-:S13]  /*0ef0*/  ISETP.NE.AND P0, PT, R0, 0x5, PT ;  /* 0x000000050000780c */ /* 0x010fda0003f05270 */
[----:B------:R-:W-:Y:S05]  /*0f00*/  @P0 BRA `(.L_x_14) ;  /* 0x0000000000480947 */ /* 0x000fea0003800000 */
[----:B------:R-:W4:Y:S01]  /*0f10*/  S2UR UR5, SR_CgaCtaId ;  /* 0x00000000000579c3 */ /* 0x000f220000008800 */
[----:B--23--:R-:W-:Y:S01]  /*0f20*/  UMOV UR4, 0x400 ;  /* 0x0000040000047882 */ /* 0x00cfe20000000000 */
        /* <DEDUP_REMOVED lines=9> */
[----:B----4-:R-:W-:Y:S01]  /*0fc0*/  ULEA UR4, UR5, UR4, 0x18 ;  /* 0x0000000405047291 */ /* 0x010fe2000f8ec0ff */
[----:B------:R-:W2:Y:S11]  /*0fd0*/  FENCE.VIEW.ASYNC.S ;  /* 0x00000000000073c6 */ /* 0x000eb60000000000 */
[----:B--2---:R4:W2:Y:S01]  /*0fe0*/  SYNCS.EXCH.64 URZ, [UR4+0x280], UR6 ;  /* 0x0002800604ff75b2 */ /* 0x0048a20008000100 */
[----:B------:R4:W3:Y:S01]  /*0ff0*/  SYNCS.EXCH.64 URZ, [UR4+0x290], UR8 ;  /* 0x0002900804ff75b2 */ /* 0x0008e20008000100 */
[----:B------:R4:W1:Y:S01]  /*1000*/  SYNCS.EXCH.64 URZ, [UR4+0x288], UR6 ;  /* 0x0002880604ff75b2 */ /* 0x0008620008000100 */
[----:B------:R4:W1:Y:S02]  /*1010*/  SYNCS.EXCH.64 URZ, [UR4+0x298], UR8 ;  /* 0x0002980804ff75b2 */ /* 0x0008640008000100 */
[----:B----4-:R-:W-:Y:S01]  /*1020*/  NOP ;  /* 0x0000000000007918 */ /* 0x010fe20000000000 */
.L_x_14:
[----:B--23--:R-:W2:Y:S01]  /*1030*/  S2UR UR7, SR_CgaCtaId ;  /* 0x00000000000779c3 */ /* 0x00cea20000008800 */
[----:B------:R-:W-:Y:S01]  /*1040*/  VOTEU.ALL UP0, P1 ;  /* 0x0000000000ff7886 */ /* 0x000fe20000800000 */
[----:B------:R-:W-:Y:S01]  /*1050*/  UMOV UR4, 0x20 ;  /* 0x0000002000047882 */ /* 0x000fe20000000000 */
[----:B------:R-:W-:Y:S01]  /*1060*/  NOP ;  /* 0x0000000000007918 */ /* 0x000fe20000000000 */
[----:B------:R-:W-:Y:S01]  /*1070*/  LOP3.LUT R3, R53, 0x1f, RZ, 0xc0, !PT ;  /* 0x0000001f35037812 */ /* 0x000fe200078ec0ff */
[----:B------:R-:W-:Y:S01]  /*1080*/  UISETP.NE.AND UP4, UPT, UR18, URZ, UPT ;  /* 0x000000ff1200728c */ /* 0x000fe2000bf85270 */
[----:B------:R-:W-:Y:S01]  /*1090*/  @!UP0 UMOV UR6, 0x400 ;  /* 0x0000040000068882 */ /* 0x000fe20000000000 */
[----:B------:R-:W-:-:S04]  /*10a0*/  @!UP0 UIADD3 UR4, UPT, UPT, -UR4, 0x100000, URZ ;  /* 0x0010000004048890 */ /* 0x000fc8000fffe1ff */
[----:B------:R-:W-:Y:S02]  /*10b0*/  @!UP0 USHF.L.U32 UR5, UR4, 0xb, URZ ;  /* 0x0000000b04058899 */ /* 0x000fe400080006ff */
[----:B------:R-:W-:Y:S02]  /*10c0*/  @!UP0 USHF.L.U32 UR4, UR4, 0x1, URZ ;  /* 0x0000000104048899 */ /* 0x000fe400080006ff */
[----:B--2---:R-:W-:Y:S01]  /*10d0*/  @!UP0 ULEA UR6, UR7, UR6, 0x18 ;  /* 0x0000000607068291 */ /* 0x004fe2000f8ec0ff */
[----:B------:R-:W2:Y:S01]  /*10e0*/  LDCU UR7, c[0x0][0x36c] ;  /* 0x00006d80ff0777ac */ /* 0x000ea20008000800 */
[----:B------:R-:W-:Y:S01]  /*10f0*/  VOTEU.ALL UP0, P1 ;  /* 0x0000000000ff7886 */ /* 0x000fe20000800000 */
[----:B------:R-:W3:Y:S09]  /*1100*/  FENCE.VIEW.ASYNC.S ;  /* 0x00000000000073c6 */ /* 0x000ef20000000000 */
[----:B---3--:R3:W4:Y:S01]  /*1110*/  @!UP0 SYNCS.EXCH.64 URZ, [UR6+0x2a0], UR4 ;  /* 0x0002a00406ff85b2 */ /* 0x0087220008000100 */
[----:B--2---:R-:W-:-:S09]  /*1120*/  UISETP.EQ.U32.AND UP6, UPT, UR7, 0x1, UPT ;  /* 0x000000010700788c */ /* 0x004fd2000bfc2070 */
[----:B---3--:R-:W-:Y:S05]  /*1130*/  BRA.U !UP6, `(.L_x_15) ;  /* 0x000000010e087547 */ /* 0x008fea000b800000 */
[----:B-1--4-:R-:W-:Y:S01]  /*1140*/  UCGABAR_ARV ;  /* 0x00000000000079c7 */ /* 0x012fe20008000000 */
[----:B------:R-:W-:Y:S05]  /*1150*/  BRA `(.L_x_16) ;  /* 0x0000000000047947 */ /* 0x000fea0003800000 */
.L_x_15:
[----:B-1--4-:R-:W-:Y:S01]  /*1160*/  NOP ;  /* 0x0000000000007918 */ /* 0x012fe20000000000 */
.L_x_16:
[----:B------:R-:W1:Y:S01]  /*1170*/  S2UR UR22, SR_CTAID.X ;  /* 0x00000000001679c3 */ /* 0x000e620000002500 */
[----:B------:R-:W-:-:S05]  /*1180*/  CS2R.32 R48, SR_CgaSize ;  /* 0x0000000000307805 */ /* 0x000fca0000008a00 */
[----:B------:R-:W-:-:S05]  /*1190*/  IMAD R48, R48, -0xa0, RZ ;  /* 0xffffff6030307824 */ /* 0x000fca00078e02ff */
[----:B------:R-:W-:-:S14]  /*11a0*/  R2UR UR5, R48 ;  /* 0x00000000300572ca */ /* 0x000fdc00000e0000 */
[----:B------:R-:W2:Y:S01]  /*11b0*/  LDCU UR5, c[0x0][UR5+0x2b0] ;  /* 0x00005600050577ac */ /* 0x000ea20008000800 */
[----:B------:R-:W-:-:S05]  /*11c0*/  CS2R.32 R48, SR_CgaSize ;  /* 0x0000000000307805 */ /* 0x000fca0000008a00 */
[----:B------:R-:W-:-:S05]  /*11d0*/  IMAD R48, R48, -0xa0, RZ ;  /* 0xffffff6030307824 */ /* 0x000fca00078e02ff */
[----:B------:R-:W-:-:S14]  /*11e0*/  R2UR UR4, R48 ;  /* 0x00000000300472ca */ /* 0x000fdc00000e0000 */
[----:B------:R-:W3:Y:S01]  /*11f0*/  LDCU UR4, c[0x0][UR4+0x2b4] ;  /* 0x00005680040477ac */ /* 0x000ee20008000800 */
[----:B------:R-:W4:Y:S01]  /*1200*/  S2UR UR19, SR_CTAID.Y ;  /* 0x00000000001379c3 */ /* 0x000f220000002600 */
[----:B------:R-:W-:-:S05]  /*1210*/  CS2R.32 R48, SR_CgaSize ;  /* 0x0000000000307805 */ /* 0x000fca0000008a00 */
[----:B------:R-:W-:-:S05]  /*1220*/  IMAD R48, R48, -0xa0, RZ ;  /* 0xffffff6030307824 */ /* 0x000fca00078e02ff */
[----:B------:R-:W-:-:S14]  /*1230*/  R2UR UR7, R48 ;  /* 0x00000000300772ca */ /* 0x000fdc00000e0000 */
[----:B------:R-:W3:Y:S01]  /*1240*/  LDCU UR7, c[0x0][UR7+0x2a0] ;  /* 0x00005400070777ac */ /* 0x000ee20008000800 */
[----:B------:R-:W-:-:S05]  /*1250*/  CS2R.32 R48, SR_CgaSize ;  /* 0x0000000000307805 */ /* 0x000fca0000008a00 */
[----:B------:R-:W-:-:S05]  /*1260*/  IMAD R48, R48, -0xa0, RZ ;  /* 0xffffff6030307824 */ /* 0x000fca00078e02ff */
[----:B------:R-:W-:-:S14]  /*1270*/  R2UR UR8, R48 ;  /* 0x00000000300872ca */ /* 0x000fdc00000e0000 */
[----:B------:R-:W3:Y:S01]  /*1280*/  LDCU UR8, c[0x0][UR8+0x2a4] ;  /* 0x00005480080877ac */ /* 0x000ee20008000800 */
[----:B------:R-:W3:Y:S01]  /*1290*/  LDCU UR20, c[0x0][0xc24] ;  /* 0x00018480ff1477ac */ /* 0x000ee20008000800 */
[----:B------:R-:W3:Y:S01]  /*12a0*/  LDCU UR39, c[0x0][0xc24] ;  /* 0x00018480ff2777ac */ /* 0x000ee20008000800 */
[----:B-1----:R-:W-:Y:S01]  /*12b0*/  I2FP.F32.U32 R2, UR22 ;  /* 0x0000001600027c45 */ /* 0x002fe20008201000 */
[----:B------:R-:W1:Y:S04]  /*12c0*/  LDCU UR24, c[0x0][0xc30] ;  /* 0x00018600ff1877ac */ /* 0x000e680008000800 */
[----:B--2---:R-:W-:Y:S01]  /*12d0*/  FMUL R2, R2, UR5 ;  /* 0x0000000502027c20 */ /* 0x004fe20008400000 */
[----:B----4-:R-:W-:-:S05]  /*12e0*/  I2FP.F32.U32 R0, UR19 ;  /* 0x0000001300007c45 */ /* 0x010fca0008201000 */
[----:B------:R-:W2:Y:S01]  /*12f0*/  F2I.U32.TRUNC.NTZ R2, R2 ;  /* 0x0000000200027305 */ /* 0x000ea2000020f000 */
[----:B---3--:R-:W-:-:S07]  /*1300*/  FMUL R0, R0, UR4 ;  /* 0x0000000400007c20 */ /* 0x008fce0008400000 */
[----:B------:R-:W3:Y:S01]  /*1310*/  F2I.U32.TRUNC.NTZ R0, R0 ;  /* 0x0000000000007305 */ /* 0x000ee2000020f000 */
[----:B--2---:R-:W-:Y:S02]  /*1320*/  R2UR UR4, R2 ;  /* 0x00000000020472ca */ /* 0x004fe400000e0000 */
[----:B------:R-:W-:Y:S02]  /*1330*/  PRMT R2, RZ, 0x7610, R2 ;  /* 0x00007610ff027816 */ /* 0x000fe40000000002 */
[----:B---3--:R-:W-:Y:S02]  /*1340*/  R2UR UR6, R0 ;  /* 0x00000000000672ca */ /* 0x008fe400000e0000 */
[----:B------:R-:W-:-:S07]  /*1350*/  PRMT R0, RZ, 0x7610, R0 ;  /* 0x00007610ff007816 */ /* 0x000fce0000000000 */
[----:B------:R-:W-:-:S04]  /*1360*/  UIADD3 UR5, UPT, UPT, -UR4, URZ, URZ ;  /* 0x000000ff04057290 */ /* 0x000fc8000fffe1ff */
[----:B------:R-:W-:Y:S02]  /*1370*/  UIMAD UR5, UR7, UR5, UR22 ;  /* 0x00000005070572a4 */ /* 0x000fe4000f8e0216 */
[----:B------:R-:W-:-:S04]  /*1380*/  UIADD3 UR4, UPT, UPT, -UR6, URZ, URZ ;  /* 0x000000ff06047290 */ /* 0x000fc8000fffe1ff */
[----:B------:R-:W-:Y:S01]  /*1390*/  IMAD.U32 R48, RZ, RZ, UR5 ;  /* 0x00000005ff307e24 */ /* 0x000fe2000f8e00ff */
[----:B------:R-:W-:-:S06]  /*13a0*/  UIMAD UR4, UR8, UR4, UR19 ;  /* 0x00000004080472a4 */ /* 0x000fcc000f8e0213 */
[----:B------:R-:W-:Y:S01]  /*13b0*/  IMAD.U32 R47, RZ, RZ, UR4 ;  /* 0x00000004ff2f7e24 */ /* 0x000fe2000f8e00ff */
[----:B-1----:R-:W-:Y:S06]  /*13c0*/  BRA.U UP4, `(.L_x_17) ;  /* 0x0000000104307547 */ /* 0x002fec000b800000 */
[----:B------:R-:W-:Y:S01]  /*13d0*/  R2UR UR5, R47 ;  /* 0x000000002f0572ca */ /* 0x000fe200000e0000 */
[----:B------:R-:W-:Y:S01]  /*13e0*/  UMOV UR7, 0x3 ;  /* 0x0000000300077882 */ /* 0x000fe20000000000 */
[----:B------:R-:W-:-:S11]  /*13f0*/  R2UR UR4, R48 ;  /* 0x00000000300472ca */ /* 0x000fd600000e0000 */
[----:B------:R-:W-:-:S04]  /*1400*/  UISETP.NE.AND UP0, UPT, UR5, URZ, UPT ;  /* 0x000000ff0500728c */ /* 0x000fc8000bf05270 */
[----:B------:R-:W-:Y:S02]  /*1410*/  UISETP.LT.U32.OR UP0, UPT, UR4, 0x2, !UP0 ;  /* 0x000000020400788c */ /* 0x000fe4000c701470 */
[----:B------:R-:W-:Y:S02]  /*1420*/  ULOP3.LUT UR4, UR4, 0xfffffffe, URZ, 0xc0, !UPT ;  /* 0xfffffffe04047892 */ /* 0x000fe4000f8ec0ff */
[----:B------:R-:W-:Y:S02]  /*1430*/  USEL UR6, URZ, 0x1, !UP0 ;  /* 0x00000001ff067887 */ /* 0x000fe4000c000000 */
[----:B------:R-:W-:Y:S02]  /*1440*/  USEL UR5, URZ, 0x2, !UP0 ;  /* 0x00000002ff057887 */ /* 0x000fe4000c000000 */
[----:B------:R-:W-:Y:S02]  /*1450*/  USHF.L.U32 UR4, UR7, UR4, URZ ;  /* 0x0000000407047299 */ /* 0x000fe400080006ff */
[----:B------:R-:W-:-:S04]  /*1460*/  UIADD3 UR5, UPT, UPT, UR6, UR5, URZ ;  /* 0x0000000506057290 */ /* 0x000fc8000fffe0ff */
[----:B------:R-:W-:Y:S02]  /*1470*/  IMAD.U32 R0, RZ, RZ, UR4 ;  /* 0x00000004ff007e24 */ /* 0x000fe4000f8e00ff */
[----:B------:R-:W-:-:S07]  /*1480*/  IMAD.U32 R2, RZ, RZ, UR5 ;  /* 0x00000005ff027e24 */ /* 0x000fce000f8e00ff */
.L_x_17:
[----:B------:R-:W1:Y:S01]  /*1490*/  S2UR UR46, SR_CTAID.Z ;  /* 0x00000000002e79c3 */ /* 0x000e620000002700 */
[----:B------:R-:W-:Y:S01]  /*14a0*/  UISETP.GE.AND UP0, UPT, UR20, 0x1, UPT ;  /* 0x000000011400788c */ /* 0x000fe2000bf06270 */
[----:B------:R-:W-:-:S08]  /*14b0*/  UMOV UR44, UR22 ;  /* 0x00000016002c7c82 */ /* 0x000fd00008000000 */
[----:B------:R-:W-:Y:S05]  /*14c0*/  BRA.U !UP0, `(.L_x_18) ;  /* 0x0000000108d47547 */ /* 0x000fea000b800000 */
[----:B------:R-:W2:Y:S01]  /*14d0*/  LDCU.128 UR12, c[0x0][0xc10] ;  /* 0x00018200ff0c77ac */ /* 0x000ea20008000c00 */
[----:B------:R-:W3:Y:S01]  /*14e0*/  LDCU UR21, c[0x0][0xc0c] ;  /* 0x00018180ff1577ac */ /* 0x000ee20008000800 */
[----:B------:R-:W4:Y:S01]  /*14f0*/  LDCU UR6, c[0x0][0x370] ;  /* 0x00006e00ff0677ac */ /* 0x000f220008000800 */
[----:B------:R-:W1:Y:S01]  /*1500*/  LDCU UR7, c[0x0][0x374] ;  /* 0x00006e80ff0777ac */ /* 0x000e620008000800 */
[----:B------:R-:W1:Y:S01]  /*1510*/  LDCU UR23, c[0x0][0xc20] ;  /* 0x00018400ff1777ac */ /* 0x000e620008000800 */
[----:B--2---:R-:W-:Y:S02]  /*1520*/  UIMAD.WIDE.U32 UR4, UR22, UR12, URZ ;  /* 0x0000000c160472a5 */ /* 0x004fe4000f8e00ff */
[----:B---3--:R-:W-:Y:S01]  /*1530*/  UISETP.NE.AND UP0, UPT, UR21, 0x1, UPT ;  /* 0x000000011500788c */ /* 0x008fe2000bf05270 */
[----:B------:R-:W2:Y:S01]  /*1540*/  LDCU.64 UR8, c[0x0][0xc28] ;  /* 0x00018500ff0877ac */ /* 0x000ea20008000a00 */
[----:B----4-:R-:W-:-:S03]  /*1550*/  UIMAD.WIDE.U32 UR10, UR6, UR12, URZ ;  /* 0x0000000c060a72a5 */ /* 0x010fc6000f8e00ff */
[----:B------:R-:W-:Y:S01]  /*1560*/  UMOV UR4, UR5 ;  /* 0x0000000500047c82 */ /* 0x000fe20008000000 */
[----:B------:R-:W-:Y:S02]  /*1570*/  UISETP.NE.AND UP2, UPT, UR20, 0x1, UPT ;  /* 0x000000011400788c */ /* 0x000fe4000bf45270 */
[----:B------:R-:W-:Y:S01]  /*1580*/  USHF.R.U32.HI UR4, URZ, UR13, UR4 ;  /* 0x0000000dff047299 */ /* 0x000fe20008011604 */
[----:B------:R-:W-:Y:S01]  /*1590*/  UMOV UR10, UR11 ;  /* 0x0000000b000a7c82 */ /* 0x000fe20008000000 */
[----:B------:R-:W-:Y:S02]  /*15a0*/  UIMAD.WIDE.U32 UR16, UR19, UR15, URZ ;  /* 0x0000000f131072a5 */ /* 0x000fe4000f8e00ff */
[----:B------:R-:W-:Y:S02]  /*15b0*/  USEL UR5, UR22, UR4, !UP0 ;  /* 0x0000000416057287 */ /* 0x000fe4000c000000 */
[----:B------:R-:W-:Y:S02]  /*15c0*/  @UP0 USHF.R.U32.HI UR6, URZ, UR13, UR10 ;  /* 0x0000000dff060299 */ /* 0x000fe4000801160a */
[----:B------:R-:W-:-:S02]  /*15d0*/  UISETP.NE.AND UP0, UPT, UR14, 0x1, UPT ;  /* 0x000000010e00788c */ /* 0x000fc4000bf05270 */
[----:B-1----:R-:W-:Y:S02]  /*15e0*/  UIMAD.WIDE.U32 UR10, UR7, UR15, URZ ;  /* 0x0000000f070a72a5 */ /* 0x002fe4000f8e00ff */
[----:B--2---:R-:W-:Y:S01]  /*15f0*/  UIMAD.WIDE.U32 UR12, UR6, UR8, URZ ;  /* 0x00000008060c72a5 */ /* 0x004fe2000f8e00ff */
[----:B------:R-:W-:Y:S01]  /*1600*/  UMOV UR4, UR17 ;  /* 0x0000001100047c82 */ /* 0x000fe20008000000 */
[----:B------:R-:W-:-:S03]  /*1610*/  UIADD3 UR44, UPT, UPT, -UR5, URZ, URZ ;  /* 0x000000ff052c7290 */ /* 0x000fc6000fffe1ff */
[----:B------:R-:W-:Y:S01]  /*1620*/  UMOV UR10, UR11 ;  /* 0x0000000b000a7c82 */ /* 0x000fe20008000000 */
[----:B------:R-:W-:Y:S02]  /*1630*/  USHF.R.U32.HI UR4, URZ, UR23, UR4 ;  /* 0x00000017ff047299 */ /* 0x000fe40008011604 */
[----:B------:R-:W-:Y:S01]  /*1640*/  @UP0 USHF.R.U32.HI UR7, URZ, UR23, UR10 ;  /* 0x00000017ff070299 */ /* 0x000fe2000801160a */
[----:B------:R-:W-:Y:S01]  /*1650*/  UMOV UR12, UR13 ;  /* 0x0000000d000c7c82 */ /* 0x000fe20008000000 */
[----:B------:R-:W-:Y:S02]  /*1660*/  USEL UR4, UR19, UR4, !UP0 ;  /* 0x0000000413047287 */ /* 0x000fe4000c000000 */
[----:B------:R-:W-:Y:S02]  /*1670*/  UIMAD.WIDE.U32 UR10, UR7, UR8, URZ ;  /* 0x00000008070a72a5 */ /* 0x000fe4000f8e00ff */
[----:B------:R-:W-:Y:S02]  /*1680*/  @UP2 USHF.R.U32.HI UR6, URZ, UR9, UR12 ;  /* 0x00000009ff062299 */ /* 0x000fe4000801160c */
[----:B------:R-:W-:-:S02]  /*1690*/  UIMAD.WIDE.U32 UR12, UR4, UR8, URZ ;  /* 0x00000008040c72a5 */ /* 0x000fc4000f8e00ff */
[----:B------:R-:W-:Y:S01]  /*16a0*/  UIMAD UR44, UR21, UR44, UR22 ;  /* 0x0000002c152c72a4 */ /* 0x000fe2000f8e0216 */
[----:B------:R-:W-:Y:S02]  /*16b0*/  UMOV UR10, UR11 ;  /* 0x0000000b000a7c82 */ /* 0x000fe40008000000 */
[----:B------:R-:W-:Y:S02]  /*16c0*/  @UP2 USHF.R.U32.HI UR7, URZ, UR9, UR10 ;  /* 0x00000009ff072299 */ /* 0x000fe4000801160a */
[----:B------:R-:W-:Y:S02]  /*16d0*/  UIMAD UR10, UR6, UR20, URZ ;  /* 0x00000014060a72a4 */ /* 0x000fe4000f8e02ff */
[----:B------:R-:W-:-:S04]  /*16e0*/  UIMAD UR7, UR7, UR20, URZ ;  /* 0x00000014070772a4 */ /* 0x000fc8000f8e02ff */
[----:B------:R-:W-:-:S03]  /*16f0*/  UISETP.GE.AND UP0, UPT, UR4, UR7, UPT ;  /* 0x000000070400728c */ /* 0x000fc6000bf06270 */
[----:B------:R-:W-:Y:S01]  /*1700*/  UMOV UR7, UR13 ;  /* 0x0000000d00077c82 */ /* 0x000fe20008000000 */
[----:B------:R-:W-:Y:S02]  /*1710*/  UISETP.GE.OR UP0, UPT, UR5, UR10, UP0 ;  /* 0x0000000a0500728c */ /* 0x000fe40008706670 */
[----:B------:R-:W-:Y:S02]  /*1720*/  UIMAD.WIDE.U32 UR10, UR5, UR8, URZ ;  /* 0x00000008050a72a5 */ /* 0x000fe4000f8e00ff */
[----:B------:R-:W-:Y:S02]  /*1730*/  USHF.R.U32.HI UR7, URZ, UR9, UR7 ;  /* 0x00000009ff077299 */ /* 0x000fe40008011607 */
[----:B------:R-:W-:Y:S02]  /*1740*/  UIADD3 UR10, UPT, UPT, -UR4, URZ, URZ ;  /* 0x000000ff040a7290 */ /* 0x000fe4000fffe1ff */
[----:B------:R-:W-:Y:S02]  /*1750*/  USEL UR7, UR4, UR7, !UP2 ;  /* 0x0000000704077287 */ /* 0x000fe4000d000000 */
[----:B------:R-:W-:Y:S01]  /*1760*/  UIMAD UR10, UR14, UR10, UR19 ;  /* 0x0000000a0e0a72a4 */ /* 0x000fe2000f8e0213 */
[----:B------:R-:W-:-:S02]  /*1770*/  @!UP0 UMOV UR8, UR11 ;  /* 0x0000000b00088c82 */ /* 0x000fc40008000000 */
[----:B------:R-:W-:Y:S02]  /*1780*/  @!UP0 USHF.R.U32.HI UR8, URZ, UR9, UR8 ;  /* 0x00000009ff088299 */ /* 0x000fe40008011608 */
[----:B------:R-:W-:Y:S02]  /*1790*/  UIADD3 UR9, UPT, UPT, -UR7, URZ, URZ ;  /* 0x000000ff07097290 */ /* 0x000fe4000fffe1ff */
[----:B------:R-:W-:Y:S02]  /*17a0*/  @!UP0 USEL UR8, UR5, UR8, !UP2 ;  /* 0x0000000805088287 */ /* 0x000fe4000d000000 */
[----:B------:R-:W-:Y:S02]  /*17b0*/  UIMAD UR9, UR20, UR9, UR4 ;  /* 0x00000009140972a4 */ /* 0x000fe4000f8e0204 */
[----:B------:R-:W-:Y:S02]  /*17c0*/  @!UP0 UIADD3 UR7, UPT, UPT, UR7, -UR8, URZ ;  /* 0x8000000807078290 */ /* 0x000fe4000fffe0ff */
[----:B------:R-:W-:-:S02]  /*17d0*/  @!UP0 UIMAD UR6, UR9, UR6, UR8 ;  /* 0x00000006090682a4 */ /* 0x000fc4000f8e0208 */
[----:B------:R-:W-:-:S04]  /*17e0*/  @!UP0 UIMAD UR4, UR7, UR20, UR5 ;  /* 0x00000014070482a4 */ /* 0x000fc8000f8e0205 */
[----:B------:R-:W-:Y:S01]  /*17f0*/  UIMAD UR19, UR4, UR14, UR10 ;  /* 0x0000000e041372a4 */ /* 0x000fe2000f8e020a */
[----:B------:R-:W-:Y:S02]  /*1800*/  @!UP0 UMOV UR5, UR6 ;  /* 0x0000000600058c82 */ /* 0x000fe40008000000 */
[----:B------:R-:W-:-:S12]  /*1810*/  UIMAD UR44, UR5, UR21, UR44 ;  /* 0x00000015052c72a4 */ /* 0x000fd8000f8e022c */
.L_x_18:
[----:B------:R-:W-:-:S09]  /*1820*/  UISETP.NE.AND UP0, UPT, UR24, 0x1, UPT ;  /* 0x000000011800788c */ /* 0x000fd2000bf05270 */
[----:B------:R-:W-:Y:S05]  /*1830*/  BRA.U UP0, `(.L_x_19) ;  /* 0x0000000100407547 */ /* 0x000fea000b800000 */
[----:B------:R-:W2:Y:S01]  /*1840*/  LDCU.128 UR8, c[0x0][0xc10] ;  /* 0x00018200ff0877ac */ /* 0x000ea20008000c00 */
[----:B------:R-:W3:Y:S01]  /*1850*/  LDCU UR12, c[0x0][0xc0c] ;  /* 0x00018180ff0c77ac */ /* 0x000ee20008000800 */
[----:B------:R-:W4:Y:S01]  /*1860*/  LDCU UR13, c[0x0][0xc20] ;  /* 0x00018400ff0d77ac */ /* 0x000f220008000800 */
[----:B--2---:R-:W-:Y:S02]  /*1870*/  UIMAD.WIDE.U32 UR4, UR44, UR8, URZ ;  /* 0x000000082c0472a5 */ /* 0x004fe4000f8e00ff */
[----:B------:R-:W-:Y:S02]  /*1880*/  UIMAD.WIDE.U32 UR6, UR19, UR11, URZ ;  /* 0x0000000b130672a5 */ /* 0x000fe4000f8e00ff */
[----:B---3--:R-:W-:Y:S02]  /*1890*/  UISETP.NE.AND UP0, UPT, UR12, 0x1, UPT ;  /* 0x000000010c00788c */ /* 0x008fe4000bf05270 */
[----:B------:R-:W-:-:S03]  /*18a0*/  USHF.R.U32.HI UR5, URZ, UR9, UR5 ;  /* 0x00000009ff057299 */ /* 0x000fc60008011605 */
[----:B------:R-:W-:Y:S01]  /*18b0*/  UMOV UR4, UR7 ;  /* 0x0000000700047c82 */ /* 0x000fe20008000000 */
[----:B------:R-:W-:Y:S02]  /*18c0*/  USEL UR5, UR44, UR5, !UP0 ;  /* 0x000000052c057287 */ /* 0x000fe4000c000000 */
[----:B------:R-:W-:Y:S02]  /*18d0*/  UISETP.NE.AND UP0, UPT, UR10, 0x1, UPT ;  /* 0x000000010a00788c */ /* 0x000fe4000bf05270 */
[----:B----4-:R-:W-:-:S04]  /*18e0*/  USHF.R.U32.HI UR4, URZ, UR13, UR4 ;  /* 0x0000000dff047299 */ /* 0x010fc80008011604 */
[----:B------:R-:W-:-:S04]  /*18f0*/  USEL UR4, UR19, UR4, !UP0 ;  /* 0x0000000413047287 */ /* 0x000fc8000c000000 */
[----:B------:R-:W-:Y:S02]  /*1900*/  UIADD3 UR6, UPT, UPT, -UR4, UR5, URZ ;  /* 0x0000000504067290 */ /* 0x000fe4000fffe1ff */
[----:B------:R-:W-:Y:S02]  /*1910*/  UIADD3 UR4, UPT, UPT, UR4, -UR5, URZ ;  /* 0x8000000504047290 */ /* 0x000fe4000fffe0ff */
[----:B------:R-:W-:Y:S02]  /*1920*/  UIMAD UR19, UR6, UR10, UR19 ;  /* 0x0000000a061372a4 */ /* 0x000fe4000f8e0213 */
[----:B------:R-:W-:-:S12]  /*1930*/  UIMAD UR44, UR4, UR12, UR44 ;  /* 0x0000000c042c72a4 */ /* 0x000fd8000f8e022c */
.L_x_19:
[----:B------:R-:W-:Y:S05]  /*1940*/  BRA.U !UP6, `(.L_x_20) ;  /* 0x000000010e0c7547 */ /* 0x000fea000b800000 */
[----:B------:R-:W-:Y:S01]  /*1950*/  UCGABAR_WAIT ;  /* 0x0000000000007dc7 */ /* 0x000fe20008000000 */
[----:B------:R-:W-:Y:S01]  /*1960*/  CCTL.IVALL ;  /* 0x00000000ff00798f */ /* 0x000fe20002000000 */
[----:B------:R-:W-:Y:S05]  /*1970*/  BRA `(.L_x_21) ;  /* 0x0000000000047947 */ /* 0x000fea0003800000 */
.L_x_20:
[----:B------:R-:W-:Y:S06]  /*1980*/  BAR.SYNC.DEFER_BLOCKING 0x0 ;  /* 0x0000000000007b1d */ /* 0x000fec0000010000 */
.L_x_21:
[----:B------:R-:W-:Y:S05]  /*1990*/  BRA.U UP5, `(.L_x_22) ;  /* 0x0000002d05587547 */ /* 0x000fea000b800000 */
[----:B------:R-:W2:Y:S01]  /*19a0*/  LDCU UR5, c[0x0][0x388] ;  /* 0x00007100ff0577ac */ /* 0x000ea20008000800 */
[----:B------:R-:W-:Y:S01]  /*19b0*/  PLOP3.LUT P1, PT, PT, PT, UP3, 0x80, 0x8 ;  /* 0x000000000008781c */ /* 0x000fe20003f2f038 */
[----:B------:R-:W-:Y:S01]  /*19c0*/  IMAD.MOV.U32 R2, RZ, RZ, RZ ;  /* 0x000000ffff027224 */ /* 0x000fe200078e00ff */
[----:B------:R-:W-:Y:S01]  /*19d0*/  ISETP.EQ.OR P2, PT, R3, RZ, P3 ;  /* 0x000000ff0300720c */ /* 0x000fe20001f42670 */
[----:B------:R-:W3:Y:S01]  /*19e0*/  LDCU UR8, c[0x0][0x38c] ;  /* 0x00007180ff0877ac */ /* 0x000ee20008000800 */
[----:B------:R-:W-:Y:S01]  /*19f0*/  PLOP3.LUT P1, PT, P1, PT, PT, 0x8, 0x80 ;  /* 0x000000000080781c */ /* 0x000fe20000f2e170 */
[----:B------:R-:W4:Y:S01]  /*1a00*/  LDCU.64 UR6, c[0x0][0x390] ;  /* 0x00007200ff0677ac */ /* 0x000f220008000a00 */
[----:B------:R-:W-:Y:S01]  /*1a10*/  UISETP.NE.AND UP1, UPT, UR18, URZ, UPT ;  /* 0x000000ff1200728c */ /* 0x000fe2000bf25270 */
[----:B------:R-:W3:Y:S01]  /*1a20*/  LDCU UR53, c[0x0][0x370] ;  /* 0x00006e00ff3577ac */ /* 0x000ee20008000800 */
[----:B--2---:R-:W-:Y:S02]  /*1a30*/  UIADD3 UR5, UPT, UPT, UR5, 0x1f, URZ ;  /* 0x0000001f05057890 */ /* 0x004fe4000fffe0ff */
[----:B------:R-:W-:-:S02]  /*1a40*/  USEL UR38, UR55, 0x2, UP1 ;  /* 0x0000000237267887 */ /* 0x000fc40008800000 */
[----:B------:R-:W-:Y:S01]  /*1a50*/  USHF.R.S32.HI UR4, URZ, 0x1f, UR5 ;  /* 0x0000001fff047899 */ /* 0x000fe20008011405 */
[----:B-1----:R-:W1:Y:S03]  /*1a60*/  LDCU.64 UR46, c[0x0][0x348] ;  /* 0x00006900ff2e77ac */ /* 0x002e660008000a00 */
[----:B------:R-:W-:Y:S02]  /*1a70*/  ULEA.HI UR4, UR4, UR5, URZ, 0x5 ;  /* 0x0000000504047291 */ /* 0x000fe4000f8f28ff */
[----:B------:R-:W-:Y:S02]  /*1a80*/  USHF.L.U32 UR5, UR22, 0x5, URZ ;  /* 0x0000000516057899 */ /* 0x000fe400080006ff */
[----:B------:R-:W-:Y:S02]  /*1a90*/  USHF.R.S32.HI UR4, URZ, 0x5, UR4 ;  /* 0x00000005ff047899 */ /* 0x000fe40008011404 */
[----:B------:R-:W-:-:S02]  /*1aa0*/  ULOP3.LUT UR56, UR5, 0x20, URZ, 0xc0, !UPT ;  /* 0x0000002005387892 */ /* 0x000fc4000f8ec0ff */
[----:B---3--:R-:W-:Y:S02]  /*1ab0*/  UIMAD UR4, UR4, UR8, URZ ;  /* 0x00000008040472a4 */ /* 0x008fe4000f8e02ff */
[----:B------:R-:W-:Y:S02]  /*1ac0*/  USHF.L.U32 UR57, UR22, 0x6, URZ ;  /* 0x0000000616397899 */ /* 0x000fe400080006ff */
[----:B----4-:R-:W-:Y:S01]  /*1ad0*/  UIMAD UR4, UR4, UR6, URZ ;  /* 0x00000006040472a4 */ /* 0x010fe2000f8e02ff */
[----:B------:R-:W2:Y:S03]  /*1ae0*/  LDCU UR52, c[0x0][0x374] ;  /* 0x00006e80ff3477ac */ /* 0x000ea60008000800 */
[----:B------:R-:W-:Y:S01]  /*1af0*/  UIMAD UR54, UR4, UR7, URZ ;  /* 0x00000007043672a4 */ /* 0x000fe2000f8e02ff */
[----:B------:R-:W-:Y:S01]  /*1b00*/  UMOV UR27, 0x1 ;  /* 0x00000001001b7882 */ /* 0x000fe20000000000 */
[----:B------:R-:W-:-:S02]  /*1b10*/  UMOV UR31, URZ ;  /* 0x000000ff001f7c82 */ /* 0x000fc40008000000 */
[----:B------:R-:W-:Y:S02]  /*1b20*/  UISETP.NE.AND UP2, UPT, UR54, URZ, UPT ;  /* 0x000000ff3600728c */ /* 0x000fe4000bf45270 */
[----:B------:R-:W-:Y:S01]  /*1b30*/  UISETP.LT.U32.AND UP0, UPT, UR54, 0x23, UPT ;  /* 0x000000233600788c */ /* 0x000fe2000bf01070 */
[----:B------:R-:W-:Y:S01]  /*1b40*/  UMOV UR36, URZ ;  /* 0x000000ff00247c82 */ /* 0x000fe20008000000 */
[----:B------:R-:W-:Y:S02]  /*1b50*/  UMOV UR42, URZ ;  /* 0x000000ff002a7c82 */ /* 0x000fe40008000000 */
[----:B------:R-:W-:-:S04]  /*1b60*/  USEL UR4, UR54, 0x23, UP0 ;  /* 0x0000002336047887 */ /* 0x000fc80008000000 */
[----:B------:R-:W-:Y:S02]  /*1b70*/  UIADD3 UR5, UPT, UPT, UR4, -0x1, URZ ;  /* 0xffffffff04057890 */ /* 0x000fe4000fffe0ff */
[----:B------:R-:W-:Y:S02]  /*1b80*/  @!UP2 UIADD3 UR5, UPT, UPT, UR4, URZ, URZ ;  /* 0x000000ff0405a290 */ /* 0x000fe4000fffe0ff */
[----:B------:R-:W-:Y:S02]  /*1b90*/  UIADD3 UR51, UPT, UPT, UR54, -UR4, URZ ;  /* 0x8000000436337290 */ /* 0x000fe4000fffe0ff */
[----:B-12---:R-:W-:-:S12]  /*1ba0*/  UIADD3 UR55, UPT, UPT, UR5, 0x1, URZ ;  /* 0x0000000105377890 */ /* 0x006fd8000fffe0ff */
.L_x_40:
[----:B------:R-:W1:Y:S01]  /*1bb0*/  S2UR UR30, SR_CgaCtaId ;  /* 0x00000000001e79c3 */ /* 0x000e620000008800 */
[----:B------:R-:W-:Y:S01]  /*1bc0*/  UMOV UR4, 0x400 ;  /* 0x0000040000047882 */ /* 0x000fe20000000000 */
[----:B------:R-:W-:Y:S01]  /*1bd0*/  MOV R0, UR27 ;  /* 0x0000001b00007c02 */ /* 0x000fe20008000f00 */
[----:B------:R-:W-:Y:S02]  /*1be0*/  UISETP.NE.AND UP0, UPT, UR54, URZ, UPT ;  /* 0x000000ff3600728c */ /* 0x000fe4000bf05270 */
[----:B------:R-:W-:Y:S01]  /*1bf0*/  ULEA UR19, UR19, UR56, 0x6 ;  /* 0x0000003813137291 */ /* 0x000fe2000f8e30ff */
[----:B------:R-:W-:Y:S01]  /*1c00*/  SHF.L.U32 R0, R0, 0x1f, RZ ;  /* 0x0000001f00007819 */ /* 0x000fe200000006ff */
[----:B------:R-:W-:Y:S01]  /*1c10*/  UMOV UR28, URZ ;  /* 0x000000ff001c7c82 */ /* 0x000fe20008000000 */
[----:B------:R-:W-:Y:S01]  /*1c20*/  UMOV UR22, URZ ;  /* 0x000000ff00167c82 */ /* 0x000fe20008000000 */
[----:B------:R-:W-:Y:S01]  /*1c30*/  UMOV UR21, URZ ;  /* 0x000000ff00157c82 */ /* 0x000fe20008000000 */
[----:B------:R-:W-:Y:S01]  /*1c40*/  UMOV UR20, URZ ;  /* 0x000000ff00147c82 */ /* 0x000fe20008000000 */
[----:B-1----:R-:W-:-:S04]  /*1c50*/  ULEA UR30, UR30, UR4, 0x18 ;  /* 0x000000041e1e7291 */ /* 0x002fc8000f8ec0ff */
[----:B------:R-:W-:-:S09]  /*1c60*/  ULEA UR4, UR31, UR30, 0x3 ;  /* 0x0000001e1f047291 */ /* 0x000fd2000f8e18ff */
[----:B------:R1:W2:Y:S01]  /*1c70*/  SYNCS.PHASECHK.TRANS64.TRYWAIT P0, [UR4+0x118], R0 ;  /* 0x00011800ff0075a7 */ /* 0x0002a20008001104 */
[----:B------:R-:W-:-:S04]  /*1c80*/  ULEA.HI UR4, UR44, UR44, URZ, 0x1 ;  /* 0x0000002c2c047291 */ /* 0x000fc8000f8f08ff */
[----:B------:R-:W-:-:S04]  /*1c90*/  USHF.L.U32 UR4, UR4, 0x6, URZ ;  /* 0x0000000604047899 */ /* 0x000fc800080006ff */
[----:B------:R-:W-:-:S04]  /*1ca0*/  ULOP3.LUT UR4, UR4, 0xffffff80, URZ, 0xc0, !UPT ;  /* 0xffffff8004047892 */ /* 0x000fc8000f8ec0ff */
[----:B------:R-:W-:Y:S01]  /*1cb0*/  ULOP3.LUT UR43, UR4, 0x40, UR57, 0xf8, !UPT ;  /* 0x00000040042b7892 */ /* 0x000fe2000f8ef839 */
[----:B------:R-:W-:Y:S11]  /*1cc0*/  BRA.U !UP0, `(.L_x_23) ;  /* 0x0000000508ac7547 */ /* 0x000ff6000b800000 */
[----:B------:R-:W3:Y:S01]  /*1cd0*/  LDCU.128 UR12, c[0x0][0x480] ;  /* 0x00009000ff0c77ac */ /* 0x000ee20008000c00 */
[----:B------:R-:W4:Y:S01]  /*1ce0*/  LDCU.128 UR8, c[0x0][0x490] ;  /* 0x00009200ff0877ac */ /* 0x000f220008000c00 */
[----:B------:R-:W1:Y:S01]  /*1cf0*/  LDCU.64 UR20, c[0x0][0x4c0] ;  /* 0x00009800ff1477ac */ /* 0x000e620008000a00 */
[----:B------:R-:W1:Y:S01]  /*1d00*/  LDCU.64 UR16, c[0x0][0x4f0] ;  /* 0x00009e00ff1077ac */ /* 0x000e620008000a00 */
[----:B------:R-:W1:Y:S01]  /*1d10*/  LDCU UR18, c[0x0][0x4c8] ;  /* 0x00009900ff1277ac */ /* 0x000e620008000800 */
[----:B---3--:R-:W-:Y:S02]  /*1d20*/  UIMAD.WIDE.U32 UR4, UR43, UR13, URZ ;  /* 0x0000000d2b0472a5 */ /* 0x008fe4000f8e00ff */
[----:B------:R-:W-:Y:S02]  /*1d30*/  UISETP.NE.AND UP0, UPT, UR12, 0x1, UPT ;  /* 0x000000010c00788c */ /* 0x000fe4000bf05270 */
[----:B------:R-:W-:Y:S01]  /*1d40*/  USHF.R.U32.HI UR5, URZ, UR14, UR5 ;  /* 0x0000000eff057299 */ /* 0x000fe20008011605 */
[----:B------:R-:W3:Y:S03]  /*1d50*/  LDCU UR49, c[0x0][0x38c] ;  /* 0x00007180ff3177ac */ /* 0x000ee60008000800 */
[----:B------:R-:W-:-:S02]  /*1d60*/  USEL UR5, UR43, UR5, !UP0 ;  /* 0x000000052b057287 */ /* 0x000fc4000c000000 */
[----:B------:R-:W-:Y:S02]  /*1d70*/  UISETP.NE.AND UP0, UPT, UR15, 0x1, UPT ;  /* 0x000000010f00788c */ /* 0x000fe4000bf05270 */
[----:B----4-:R-:W-:Y:S01]  /*1d80*/  UIMAD.WIDE.U32 UR6, UR5, UR8, URZ ;  /* 0x00000008050672a5 */ /* 0x010fe2000f8e00ff */
[----:B------:R-:W4:Y:S01]  /*1d90*/  LDCU UR8, c[0x0][0x4a0] ;  /* 0x00009400ff0877ac */ /* 0x000f220008000800 */
[----:B------:R-:W1:Y:S05]  /*1da0*/  LDCU UR23, c[0x0][0x4cc] ;  /* 0x00009980ff1777ac */ /* 0x000e6a0008000800 */
[----:B------:R-:W-:Y:S01]  /*1db0*/  UMOV UR4, UR7 ;  /* 0x0000000700047c82 */ /* 0x000fe20008000000 */
[----:B------:R-:W1:Y:S01]  /*1dc0*/  LDCU.64 UR40, c[0x0][0x390] ;  /* 0x00007200ff2877ac */ /* 0x000e620008000a00 */
[----:B------:R-:W-:Y:S01]  /*1dd0*/  USHF.R.U32.HI UR4, URZ, UR9, UR4 ;  /* 0x00000009ff047299 */ /* 0x000fe20008011604 */
[----:B------:R-:W1:Y:S03]  /*1de0*/  LDCU UR9, c[0x0][0x4ec] ;  /* 0x00009d80ff0977ac */ /* 0x000e660008000800 */
[----:B------:R-:W-:-:S02]  /*1df0*/  USEL UR4, UR5, UR4, !UP0 ;  /* 0x0000000405047287 */ /* 0x000fc4000c000000 */
[----:B------:R-:W-:Y:S02]  /*1e00*/  UISETP.NE.AND UP0, UPT, UR10, 0x1, UPT ;  /* 0x000000010a00788c */ /* 0x000fe4000bf05270 */
[----:B------:R-:W-:Y:S01]  /*1e10*/  UIMAD.WIDE.U32 UR6, UR4, UR11, URZ ;  /* 0x0000000b040672a5 */ /* 0x000fe2000f8e00ff */
[----:B------:R-:W1:Y:S01]  /*1e20*/  LDCU.64 UR24, c[0x0][0x4d0] ;  /* 0x00009a00ff1877ac */ /* 0x000e620008000a00 */
[----:B------:R-:W-:-:S05]  /*1e30*/  UIADD3 UR42, UPT, UPT, UR55, UR36, URZ ;  /* 0x00000024372a7290 */ /* 0x000fca000fffe0ff */
[----:B------:R-:W-:Y:S01]  /*1e40*/  UMOV UR6, UR7 ;  /* 0x0000000700067c82 */ /* 0x000fe20008000000 */
[----:B------:R-:W-:Y:S02]  /*1e50*/  UIADD3 UR7, UPT, UPT, -UR4, URZ, URZ ;  /* 0x000000ff04077290 */ /* 0x000fe4000fffe1ff */
[----:B----4-:R-:W-:Y:S02]  /*1e60*/  USHF.R.U32.HI UR6, URZ, UR8, UR6 ;  /* 0x00000008ff067299 */ /* 0x010fe40008011606 */
[----:B------:R-:W-:Y:S02]  /*1e70*/  UIADD3 UR8, UPT, UPT, -UR5, URZ, URZ ;  /* 0x000000ff05087290 */ /* 0x000fe4000fffe1ff */
[----:B------:R-:W-:Y:S02]  /*1e80*/  USEL UR14, UR4, UR6, !UP0 ;  /* 0x00000006040e7287 */ /* 0x000fe4000c000000 */
[----:B------:R-:W-:Y:S02]  /*1e90*/  UIMAD UR7, UR15, UR7, UR5 ;  /* 0x000000070f0772a4 */ /* 0x000fe4000f8e0205 */
[----:B------:R-:W-:-:S02]  /*1ea0*/  UIADD3 UR6, UPT, UPT, -UR14, URZ, URZ ;  /* 0x000000ff0e067290 */ /* 0x000fc4000fffe1ff */
[----:B------:R-:W-:Y:S02]  /*1eb0*/  UIMAD UR8, UR12, UR8, UR43 ;  /* 0x000000080c0872a4 */ /* 0x000fe4000f8e022b */
[----:B------:R-:W-:Y:S02]  /*1ec0*/  UIMAD UR13, UR10, UR6, UR4 ;  /* 0x000000060a0d72a4 */ /* 0x000fe4000f8e0204 */
[----:B-1----:R-:W-:Y:S02]  /*1ed0*/  UIMAD UR11, UR8, UR20, UR9 ;  /* 0x00000014080b72a4 */ /* 0x002fe4000f8e0209 */
[----:B------:R-:W-:Y:S01]  /*1ee0*/  UIMAD UR12, UR7, UR21, UR16 ;  /* 0x00000015070c72a4 */ /* 0x000fe2000f8e0210 */
[----:B------:R-:W1:Y:S02]  /*1ef0*/  LDCU.64 UR4, c[0x0][0x4f8] ;  /* 0x00009f00ff0477ac */ /* 0x000e640008000a00 */
[----:B------:R-:W4:Y:S01]  /*1f00*/  LDCU UR6, c[0x0][0x500] ;  /* 0x0000a000ff0677ac */ /* 0x000f220008000800 */
[----:B------:R-:W-:Y:S01]  /*1f10*/  UIMAD UR13, UR13, UR18, UR17 ;  /* 0x000000120d0d72a4 */ /* 0x000fe2000f8e0211 */
[----:B------:R-:W-:Y:S01]  /*1f20*/  UMOV UR28, URZ ;  /* 0x000000ff001c7c82 */ /* 0x000fe20008000000 */
[----:B------:R-:W-:Y:S01]  /*1f30*/  UMOV UR7, UR31 ;  /* 0x0000001f00077c82 */ /* 0x000fe20008000000 */
[----:B------:R-:W-:Y:S01]  /*1f40*/  UMOV UR20, URZ ;  /* 0x000000ff00147c82 */ /* 0x000fe20008000000 */
[----:B------:R-:W-:Y:S01]  /*1f50*/  UMOV UR21, URZ ;  /* 0x000000ff00157c82 */ /* 0x000fe20008000000 */
[----:B---3--:R-:W-:-:S07]  /*1f60*/  UMOV UR22, URZ ;  /* 0x000000ff00167c82 */ /* 0x008fce0008000000 */
.L_x_29:
[----:B------:R-:W-:Y:S01]  /*1f70*/  @!P3 MOV R3, 0x3000 ;  /* 0x000030000003b802 */ /* 0x000fe20000000f00 */
[----:B------:R-:W-:Y:S01]  /*1f80*/  ULEA UR9, UR7, UR30, 0x3 ;  /* 0x0000001e07097291 */ /* 0x000fe2000f8e18ff */
[----:B--2---:R-:W-:Y:S11]  /*1f90*/  @P0 BRA `(.L_x_24) ;  /* 0x0000000000100947 */ /* 0x004ff60003800000 */
[----:B------:R-:W-:Y:S04]  /*1fa0*/  MOV R4, UR27 ;  /* 0x0000001b00047c02 */ /* 0x000fe80008000f00 */
[----:B------:R-:W-:Y:S04]  /*1fb0*/  SHF.L.U32 R4, R4, 0x1f, RZ ;  /* 0x0000001f04047819 */ /* 0x000fe800000006ff */
[----:B------:R-:W2:Y:S02]  /*1fc0*/  SYNCS.PHASECHK.TRANS64.TRYWAIT P0, [UR9+0x118], R4 ;  /* 0x00011804ff0075a7 */ /* 0x000ea40008001109 */
[----:B--2---:R-:W-:Y:S05]  /*1fd0*/  @!P0 BRA `(.L_x_25) ;  /* 0x0000007400fc8947 */ /* 0x004fea0003800000 */
.L_x_24:
[----:B------:R3:W-:Y:S01]  /*1fe0*/  @!P3 SYNCS.ARRIVE.TRANS64 RZ, [UR9], R3 ;  /* 0x00000003ffffb9a7 */ /* 0x0007e20008000009 */
[----:B------:R-:W-:Y:S04]  /*1ff0*/  ULOP3.LUT UR8, UR38, 0x2, URZ, 0xfc, !UPT ;  /* 0x0000000226087892 */ /* 0x000fe8000f8efcff */
[----:B------:R-:W-:Y:S09]  /*2000*/  UISETP.NE.AND UP0, UPT, UR8, 0x2, UPT ;  /* 0x000000020800788c */ /* 0x000ff2000bf05270 */
[----:B------:R-:W-:Y:S05]  /*2010*/  BRA.U UP0, `(.L_x_26) ;  /* 0x0000000100047547 */ /* 0x000fea000b800000 */
[----:B-1--4-:R-:W-:Y:S05]  /*2020*/  BPT.TRAP 0x1 ;  /* 0x000000040000795c */ /* 0x012fea0000300000 */
.L_x_26:
[----:B------:R-:W-:Y:S04]  /*2030*/  BSSY.RECONVERGENT B0, `(.L_x_27) ;  /* 0x0000003000007945 */ /* 0x000fe80003800200 */
[----:B------:R-:W-:Y:S05]  /*2040*/  @P2 BRA `(.L_x_28) ;  /* 0x0000000000042947 */ /* 0x000fea0003800000 */
[----:B-1--4-:R-:W-:Y:S05]  /*2050*/  BPT.TRAP 0x1 ;  /* 0x000000040000795c */ /* 0x012fea0000300000 */
.L_x_28:
[----:B-1--4-:R-:W-:Y:S05]  /*2060*/  BSYNC.RECONVERGENT B0 ;  /* 0x0000000000007941 */ /* 0x012fea0003800200 */
.L_x_27:
[----:B------:R-:W-:Y:S02]  /*2070*/  UIADD3 UR8, UPT, UPT, UR7, 0x1, URZ ;  /* 0x0000000107087890 */ /* 0x000fe4000fffe0ff */
[----:B------:R-:W-:Y:S02]  /*2080*/  UIMAD UR15, UR20, UR23, UR4 ;  /* 0x00000017140f72a4 */ /* 0x000fe4000f8e0204 */
[----:B------:R-:W-:Y:S02]  /*2090*/  UISETP.NE.AND UP0, UPT, UR8, 0x23, UPT ;  /* 0x000000230800788c */ /* 0x000fe4000bf05270 */
[----:B------:R-:W-:Y:S02]  /*20a0*/  ULEA UR17, UR7, UR30, 0xc ;  /* 0x0000001e07117291 */ /* 0x000fe4000f8e60ff */
[----:B------:R-:W-:Y:S02]  /*20b0*/  USEL UR10, URZ, 0x1, UP0 ;  /* 0x00000001ff0a7887 */ /* 0x000fe40008000000 */
[----:B------:R-:W-:Y:S02]  /*20c0*/  USEL UR31, UR8, URZ, UP0 ;  /* 0x000000ff081f7287 */ /* 0x000fe40008000000 */
[----:B------:R-:W-:Y:S02]  /*20d0*/  ULOP3.LUT UR27, UR27, UR10, URZ, 0x3c, !UPT ;  /* 0x0000000a1b1b7292 */ /* 0x000fe4000f8e3cff */
[----:B------:R-:W-:Y:S02]  /*20e0*/  ULEA UR8, UR31, UR30, 0x3 ;  /* 0x0000001e1f087291 */ /* 0x000fe4000f8e18ff */
[----:B------:R-:W-:Y:S02]  /*20f0*/  ULEA UR16, UR7, UR30, 0xb ;  /* 0x0000001e07107291 */ /* 0x000fe4000f8e58ff */
[----:B------:R-:W-:Y:S01]  /*2100*/  UIADD3 UR34, UP0, UPT, UR46, 0x80, URZ ;  /* 0x000000802e227890 */ /* 0x000fe2000ff1e0ff */
[----:B--2---:R-:W-:Y:S01]  /*2110*/  MOV R0, UR27 ;  /* 0x0000001b00007c02 */ /* 0x004fe20008000f00 */
[----:B------:R-:W-:Y:S02]  /*2120*/  ULOP3.LUT UR9, UR9, 0xfefffff8, URZ, 0xc0, !UPT ;  /* 0xfefffff809097892 */ /* 0x000fe4000f8ec0ff */
[----:B------:R-:W-:Y:S01]  /*2130*/  USHF.L.U32 UR10, UR28, 0x5, URZ ;  /* 0x000000051c0a7899 */ /* 0x000fe200080006ff */
[----:B------:R-:W-:Y:S01]  /*2140*/  SHF.L.U32 R0, R0, 0x1f, RZ ;  /* 0x0000001f00007819 */ /* 0x000fe200000006ff */
[----:B------:R-:W-:Y:S02]  /*2150*/  UIADD3.X UR35, UPT, UPT, URZ, UR47, URZ, UP0, !UPT ;  /* 0x0000002fff237290 */ /* 0x000fe400087fe4ff */
[----:B------:R-:W-:Y:S01]  /*2160*/  UIADD3 UR32, UP3, UPT, UR46, 0x200, URZ ;  /* 0x000002002e207890 */ /* 0x000fe2000ff7e0ff */
[----:B------:R1:W2:Y:S01]  /*2170*/  SYNCS.PHASECHK.TRANS64.TRYWAIT P0, [UR8+0x118], R0 ;  /* 0x00011800ff0075a7 */ /* 0x0002a20008001108 */
[----:B------:R-:W-:Y:S02]  /*2180*/  UIMAD UR8, UR21, UR24, UR5 ;  /* 0x00000018150872a4 */ /* 0x000fe4000f8e0205 */
[----:B------:R-:W-:Y:S02]  /*2190*/  UIMAD UR7, UR22, UR25, UR6 ;  /* 0x00000019160772a4 */ /* 0x000fe4000f8e0206 */
[----:B------:R-:W-:Y:S02]  /*21a0*/  ULEA UR15, UR8, UR15, 0x5 ;  /* 0x0000000f080f7291 */ /* 0x000fe4000f8e28ff */
[----:B------:R-:W-:Y:S02]  /*21b0*/  UIADD3 UR8, UPT, UPT, UR17, 0x3400, URZ ;  /* 0x0000340011087890 */ /* 0x000fe4000fffe0ff */
[----:B------:R-:W-:Y:S02]  /*21c0*/  ULEA UR7, UR7, UR15, 0xa ;  /* 0x0000000f07077291 */ /* 0x000fe4000f8e50ff */
[----:B------:R-:W-:Y:S02]  /*21d0*/  UIADD3.X UR33, UPT, UPT, URZ, UR47, URZ, UP3, !UPT ;  /* 0x0000002fff217290 */ /* 0x000fe40009ffe4ff */
[----:B------:R-:W-:Y:S02]  /*21e0*/  UPRMT UR7, UR7, 0x5410, URZ ;  /* 0x0000541007077896 */ /* 0x000fe400080000ff */
[----:B------:R-:W-:Y:S02]  /*21f0*/  UIADD3 UR16, UPT, UPT, UR16, 0x26400, URZ ;  /* 0x0002640010107890 */ /* 0x000fe4000fffe0ff */
[----:B------:R-:W-:Y:S02]  /*2200*/  UIADD3 UR37, UPT, UPT, UR20, 0x1, URZ ;  /* 0x0000000114257890 */ /* 0x000fe4000fffe0ff */
[----:B------:R-:W-:Y:S02]  /*2210*/  UIADD3 UR29, UPT, UPT, UR21, 0x1, URZ ;  /* 0x00000001151d7890 */ /* 0x000fe4000fffe0ff */
[----:B------:R-:W-:Y:S02]  /*2220*/  UISETP.NE.AND UP2, UPT, UR37, UR49, UPT ;  /* 0x000000312500728c */ /* 0x000fe4000bf45270 */
[----:B------:R-:W-:Y:S02]  /*2230*/  UIADD3 UR26, UPT, UPT, UR22, 0x1, URZ ;  /* 0x00000001161a7890 */ /* 0x000fe4000fffe0ff */
[----:B------:R-:W-:Y:S01]  /*2240*/  UIADD3 UR36, UPT, UPT, UR36, 0x1, URZ ;  /* 0x0000000124247890 */ /* 0x000fe2000fffe0ff */
[----:B------:R-:W-:Y:S01]  /*2250*/  UMOV UR44, 0x0 ;  /* 0x00000000002c7882 */ /* 0x000fe20000000000 */
[----:B------:R-:W-:Y:S01]  /*2260*/  UMOV UR45, 0x10000000 ;  /* 0x10000000002d7882 */ /* 0x000fe20000000000 */
[----:B------:R-:W-:Y:S01]  /*2270*/  UMOV UR17, UR9 ;  /* 0x0000000900117c82 */ /* 0x000fe20008000000 */
[----:B------:R4:W-:Y:S01]  /*2280*/  UTMALDG.5D.IM2COL.2CTA [UR8], [UR34], UR7, desc[UR44] ;  /* 0x00002c08220073b4 */ /* 0x0009e20008261007 */
[----:B------:R-:W-:Y:S02]  /*2290*/  UMOV UR18, UR10 ;  /* 0x0000000a00127c82 */ /* 0x000fe40008000000 */
[----:B------:R-:W-:Y:S04]  /*22a0*/  @UP2 UIADD3 UR29, UPT, UPT, UR21, URZ, URZ ;  /* 0x000000ff151d2290 */ /* 0x000fe8000fffe0ff */
[----:B------:R-:W-:Y:S01]  /*22b0*/  UISETP.NE.AND UP1, UPT, UR29, UR40, UPT ;  /* 0x000000281d00728c */ /* 0x000fe2000bf25270 */
[----:B------:R3:W-:Y:S10]  /*22c0*/  UTMALDG.5D.2CTA [UR16], [UR32], desc[UR44] ;  /* 0x00002c10200075b4 */ /* 0x0007f40008221000 */
[----:B------:R-:W-:Y:S04]  /*22d0*/  @UP1 UIADD3 UR26, UPT, UPT, UR22, URZ, URZ ;  /* 0x000000ff161a1290 */ /* 0x000fe8000fffe0ff */
[----:B------:R-:W-:Y:S02]  /*22e0*/  UISETP.NE.AND UP0, UPT, UR26, UR41, UPT ;  /* 0x000000291a00728c */ /* 0x000fe4000bf05270 */
[----:B----4-:R-:W-:Y:S09]  /*22f0*/  UIADD3 UR8, UPT, UPT, UR28, 0x1, URZ ;  /* 0x000000011c087890 */ /* 0x010ff2000fffe0ff */
[----:B------:R-:W-:Y:S01]  /*2300*/  @UP0 UIADD3 UR8, UPT, UPT, UR28, URZ, URZ ;  /* 0x000000ff1c080290 */ /* 0x000fe2000fffe0ff */
[----:B------:R-:W-:Y:S01]  /*2310*/  UMOV UR7, UR31 ;  /* 0x0000001f00077c82 */ /* 0x000fe20008000000 */
[----:B---3--:R-:W-:Y:S02]  /*2320*/  USEL UR22, UR26, URZ, UP0 ;  /* 0x000000ff1a167287 */ /* 0x008fe40008000000 */
[----:B------:R-:W-:Y:S02]  /*2330*/  UISETP.NE.AND UP0, UPT, UR36, UR42, UPT ;  /* 0x0000002a2400728c */ /* 0x000fe4000bf05270 */
[----:B------:R-:W-:Y:S02]  /*2340*/  USEL UR20, UR37, URZ, UP2 ;  /* 0x000000ff25147287 */ /* 0x000fe40009000000 */
[----:B------:R-:W-:Y:S01]  /*2350*/  USEL UR21, UR29, URZ, UP1 ;  /* 0x000000ff1d157287 */ /* 0x000fe20008800000 */
[----:B------:R-:W-:Y:S04]  /*2360*/  UMOV UR28, UR8 ;  /* 0x00000008001c7c82 */ /* 0x000fe80008000000 */
[----:B-1----:R-:W-:Y:S07]  /*2370*/  BRA.U UP0, `(.L_x_29) ;  /* 0xfffffff900fc7547 */ /* 0x002fee000b83ffff */
.L_x_23:
[----:B------:R-:W-:Y:S01]  /*2380*/  ULEA UR4, UR31, UR30, 0x3 ;  /* 0x0000001e1f047291 */ /* 0x000fe2000f8e18ff */
[----:B-1----:R-:W-:Y:S01]  /*2390*/  MOV R0, UR27 ;  /* 0x0000001b00007c02 */ /* 0x002fe20008000f00 */
[----:B------:R-:W-:Y:S01]  /*23a0*/  @!P1 SYNCS.ARRIVE.TRANS64.A1T0 RZ, [UR30+0x268], RZ ;  /* 0x000268ffffff99a7 */ /* 0x000fe2000810001e */
[----:B------:R-:W-:Y:S02]  /*23b0*/  UISETP.GE.AND UP0, UPT, UR51, 0x1, UPT ;  /* 0x000000013300788c */ /* 0x000fe4000bf06270 */
[----:B------:R-:W-:-:S04]  /*23c0*/  SHF.L.U32 R0, R0, 0x1f, RZ ;  /* 0x0000001f00007819 */ /* 0x000fc800000006ff */
[----:B--2---:R1:W2:Y:S03]  /*23d0*/  SYNCS.PHASECHK.TRANS64.TRYWAIT P0, [UR4+0x118], R0 ;  /* 0x00011800ff0075a7 */ /* 0x0042a60008001104 */
[----:B------:R-:W-:Y:S05]  /*23e0*/  BRA.U !UP0, `(.L_x_30) ;  /* 0x0000000508a47547 */ /* 0x000fea000b800000 */
[----:B------:R-:W3:Y:S01]  /*23f0*/  LDCU.128 UR8, c[0x0][0x480] ;  /* 0x00009000ff0877ac */ /* 0x000ee20008000c00 */
[----:B------:R-:W4:Y:S01]  /*2400*/  LDCU.128 UR32, c[0x0][0x490] ;  /* 0x00009200ff2077ac */ /* 0x000f220008000c00 */
[----:B------:R-:W1:Y:S01]  /*2410*/  LDCU UR13, c[0x0][0x4c8] ;  /* 0x00009900ff0d77ac */ /* 0x000e620008000800 */
        /* <DEDUP_REMOVED lines=10> */
[----:B------:R-:W1:Y:S05]  /*24c0*/  LDCU.64 UR40, c[0x0][0x390] ;  /* 0x00007200ff2877ac */ /* 0x000e6a0008000a00 */
[----:B------:R-:W-:Y:S01]  /*24d0*/  UMOV UR4, UR7 ;  /* 0x0000000700047c82 */ /* 0x000fe20008000000 */
[----:B------:R-:W1:Y:S01]  /*24e0*/  LDCU.64 UR24, c[0x0][0x4d0] ;  /* 0x00009a00ff1877ac */ /* 0x000e620008000a00 */
[----:B------:R-:W-:Y:S01]  /*24f0*/  USHF.R.U32.HI UR4, URZ, UR33, UR4 ;  /* 0x00000021ff047299 */ /* 0x000fe20008011604 */
[----:B------:R-:W4:Y:S03]  /*2500*/  LDCU.64 UR32, c[0x0][0x4c0] ;  /* 0x00009800ff2077ac */ /* 0x000f260008000a00 */
[----:B------:R-:W-:-:S02]  /*2510*/  USEL UR4, UR5, UR4, !UP0 ;  /* 0x0000000405047287 */ /* 0x000fc4000c000000 */
[----:B------:R-:W-:Y:S02]  /*2520*/  UISETP.NE.AND UP0, UPT, UR34, 0x1, UPT ;  /* 0x000000012200788c */ /* 0x000fe4000bf05270 */
[----:B------:R-:W-:Y:S02]  /*2530*/  UIMAD.WIDE.U32 UR6, UR4, UR35, URZ ;  /* 0x00000023040672a5 */ /* 0x000fe4000f8e00ff */
[----:B------:R-:W-:Y:S01]  /*2540*/  UIADD3 UR42, UPT, UPT, UR51, UR42, URZ ;  /* 0x0000002a332a7290 */ /* 0x000fe2000fffe0ff */
[----:B------:R-:W-:-:S04]  /*2550*/  UMOV UR37, UR51 ;  /* 0x0000003300257c82 */ /* 0x000fc80008000000 */
[----:B------:R-:W-:Y:S01]  /*2560*/  UMOV UR6, UR7 ;  /* 0x0000000700067c82 */ /* 0x000fe20008000000 */
[----:B------:R-:W-:Y:S02]  /*2570*/  UIADD3 UR7, UPT, UPT, -UR5, URZ, URZ ;  /* 0x000000ff05077290 */ /* 0x000fe4000fffe1ff */
[----:B---3--:R-:W-:Y:S02]  /*2580*/  USHF.R.U32.HI UR6, URZ, UR9, UR6 ;  /* 0x00000009ff067299 */ /* 0x008fe40008011606 */
[----:B------:R-:W-:Y:S02]  /*2590*/  UIMAD UR7, UR8, UR7, UR43 ;  /* 0x00000007080772a4 */ /* 0x000fe4000f8e022b */
[----:B------:R-:W-:Y:S02]  /*25a0*/  USEL UR14, UR4, UR6, !UP0 ;  /* 0x00000006040e7287 */ /* 0x000fe4000c000000 */
[----:B------:R-:W-:Y:S02]  /*25b0*/  UIADD3 UR6, UPT, UPT, -UR4, URZ, URZ ;  /* 0x000000ff04067290 */ /* 0x000fe4000fffe1ff */
[----:B------:R-:W-:-:S02]  /*25c0*/  UIADD3 UR9, UPT, UPT, -UR14, URZ, URZ ;  /* 0x000000ff0e097290 */ /* 0x000fc4000fffe1ff */
[----:B------:R-:W-:Y:S02]  /*25d0*/  UIMAD UR12, UR11, UR6, UR5 ;  /* 0x000000060b0c72a4 */ /* 0x000fe4000f8e0205 */
[----:B------:R-:W-:Y:S02]  /*25e0*/  UIMAD UR9, UR34, UR9, UR4 ;  /* 0x00000009220972a4 */ /* 0x000fe4000f8e0204 */
[----:B----4-:R-:W-:Y:S01]  /*25f0*/  UIMAD UR11, UR7, UR32, UR10 ;  /* 0x00000020070b72a4 */ /* 0x010fe2000f8e020a */
[----:B------:R-:W3:Y:S02]  /*2600*/  LDCU UR43, c[0x0][0x38c] ;  /* 0x00007180ff2b77ac */ /* 0x000ee40008000800 */
[----:B------:R-:W4:Y:S01]  /*2610*/  LDCU UR6, c[0x0][0x500] ;  /* 0x0000a000ff0677ac */ /* 0x000f220008000800 */
[----:B------:R-:W2:Y:S01]  /*2620*/  LDCU.64 UR4, c[0x0][0x4f8] ;  /* 0x00009f00ff0477ac */ /* 0x000ea20008000a00 */
[----:B-1----:R-:W-:Y:S02]  /*2630*/  UIMAD UR12, UR12, UR33, UR16 ;  /* 0x000000210c0c72a4 */ /* 0x002fe4000f8e0210 */
[----:B------:R-:W-:Y:S01]  /*2640*/  UIMAD UR13, UR9, UR13, UR17 ;  /* 0x0000000d090d72a4 */ /* 0x000fe2000f8e0211 */
[----:B------:R-:W-:-:S11]  /*2650*/  UMOV UR7, UR31 ;  /* 0x0000001f00077c82 */ /* 0x000fd60008000000 */
.L_x_36:
[----:B------:R-:W-:Y:S01]  /*2660*/  @!P3 MOV R3, 0x3000 ;  /* 0x000030000003b802 */ /* 0x000fe20000000f00 */
[----:B------:R-:W-:Y:S01]  /*2670*/  ULEA UR9, UR7, UR30, 0x3 ;  /* 0x0000001e07097291 */ /* 0x000fe2000f8e18ff */
[----:B--23--:R-:W-:Y:S11]  /*2680*/  @P0 BRA `(.L_x_31) ;  /* 0x0000000000100947 */ /* 0x00cff60003800000 */
[----:B------:R-:W-:Y:S04]  /*2690*/  MOV R4, UR27 ;  /* 0x0000001b00047c02 */ /* 0x000fe80008000f00 */
[----:B------:R-:W-:Y:S04]  /*26a0*/  SHF.L.U32 R4, R4, 0x1f, RZ ;  /* 0x0000001f04047819 */ /* 0x000fe800000006ff */
[----:B------:R-:W1:Y:S02]  /*26b0*/  SYNCS.PHASECHK.TRANS64.TRYWAIT P0, [UR9+0x118], R4 ;  /* 0x00011804ff0075a7 */ /* 0x000e640008001109 */
[----:B-1----:R-:W-:Y:S05]  /*26c0*/  @!P0 BRA `(.L_x_32) ;  /* 0x0000007000588947 */ /* 0x002fea0003800000 */
.L_x_31:
[----:B------:R2:W-:Y:S01]  /*26d0*/  @!P3 SYNCS.ARRIVE.TRANS64 RZ, [UR9], R3 ;  /* 0x00000003ffffb9a7 */ /* 0x0005e20008000009 */
[----:B------:R-:W-:Y:S04]  /*26e0*/  ULOP3.LUT UR8, UR38, 0x2, URZ, 0xfc, !UPT ;  /* 0x0000000226087892 */ /* 0x000fe8000f8efcff */
[----:B------:R-:W-:Y:S09]  /*26f0*/  UISETP.NE.AND UP0, UPT, UR8, 0x2, UPT ;  /* 0x000000020800788c */ /* 0x000ff2000bf05270 */
[----:B------:R-:W-:Y:S05]  /*2700*/  BRA.U UP0, `(.L_x_33) ;  /* 0x0000000100047547 */ /* 0x000fea000b800000 */
[----:B---34-:R-:W-:Y:S05]  /*2710*/  BPT.TRAP 0x1 ;  /* 0x000000040000795c */ /* 0x018fea0000300000 */
.L_x_33:
[----:B------:R-:W-:Y:S04]  /*2720*/  BSSY.RECONVERGENT B0, `(.L_x_34) ;  /* 0x0000003000007945 */ /* 0x000fe80003800200 */
[----:B------:R-:W-:Y:S05]  /*2730*/  @P2 BRA `(.L_x_35) ;  /* 0x0000000000042947 */ /* 0x000fea0003800000 */
[----:B---34-:R-:W-:Y:S05]  /*2740*/  BPT.TRAP 0x1 ;  /* 0x000000040000795c */ /* 0x018fea0000300000 */
.L_x_35:
[----:B---34-:R-:W-:Y:S05]  /*2750*/  BSYNC.RECONVERGENT B0 ;  /* 0x0000000000007941 */ /* 0x018fea0003800200 */
.L_x_34:
[----:B------:R-:W-:Y:S02]  /*2760*/  UIADD3 UR8, UPT, UPT, UR7, 0x1, URZ ;  /* 0x0000000107087890 */ /* 0x000fe4000fffe0ff */
[----:B------:R-:W-:Y:S02]  /*2770*/  UIMAD UR16, UR20, UR23, UR4 ;  /* 0x00000017141072a4 */ /* 0x000fe4000f8e0204 */
[----:B------:R-:W-:Y:S02]  /*2780*/  UISETP.NE.AND UP0, UPT, UR8, 0x23, UPT ;  /* 0x000000230800788c */ /* 0x000fe4000bf05270 */
[----:B------:R-:W-:Y:S02]  /*2790*/  UIMAD UR15, UR21, UR24, UR5 ;  /* 0x00000018150f72a4 */ /* 0x000fe4000f8e0205 */
[----:B------:R-:W-:Y:S02]  /*27a0*/  USEL UR10, URZ, 0x1, UP0 ;  /* 0x00000001ff0a7887 */ /* 0x000fe40008000000 */
[----:B------:R-:W-:Y:S02]  /*27b0*/  USEL UR31, UR8, URZ, UP0 ;  /* 0x000000ff081f7287 */ /* 0x000fe40008000000 */
[----:B------:R-:W-:Y:S02]  /*27c0*/  ULOP3.LUT UR27, UR27, UR10, URZ, 0x3c, !UPT ;  /* 0x0000000a1b1b7292 */ /* 0x000fe4000f8e3cff */
[----:B------:R-:W-:Y:S02]  /*27d0*/  ULEA UR8, UR31, UR30, 0x3 ;  /* 0x0000001e1f087291 */ /* 0x000fe4000f8e18ff */
[----:B------:R-:W-:Y:S02]  /*27e0*/  ULEA UR17, UR7, UR30, 0xb ;  /* 0x0000001e07117291 */ /* 0x000fe4000f8e58ff */
[----:B------:R-:W-:Y:S01]  /*27f0*/  ULEA UR15, UR15, UR16, 0x5 ;  /* 0x000000100f0f7291 */ /* 0x000fe2000f8e28ff */
[----:B-1----:R-:W-:Y:S01]  /*2800*/  MOV R0, UR27 ;  /* 0x0000001b00007c02 */ /* 0x002fe20008000f00 */
[----:B------:R-:W-:Y:S02]  /*2810*/  UIADD3 UR34, UP0, UPT, UR46, 0x80, URZ ;  /* 0x000000802e227890 */ /* 0x000fe4000ff1e0ff */
[----:B------:R-:W-:Y:S01]  /*2820*/  ULOP3.LUT UR9, UR9, 0xfefffff8, URZ, 0xc0, !UPT ;  /* 0xfefffff809097892 */ /* 0x000fe2000f8ec0ff */
[----:B------:R-:W-:Y:S01]  /*2830*/  SHF.L.U32 R0, R0, 0x1f, RZ ;  /* 0x0000001f00007819 */ /* 0x000fe200000006ff */
[----:B------:R-:W-:Y:S02]  /*2840*/  USHF.L.U32 UR10, UR28, 0x5, URZ ;  /* 0x000000051c0a7899 */ /* 0x000fe400080006ff */
[----:B------:R-:W-:Y:S01]  /*2850*/  UIADD3.X UR35, UPT, UPT, URZ, UR47, URZ, UP0, !UPT ;  /* 0x0000002fff237290 */ /* 0x000fe200087fe4ff */
[----:B------:R1:W3:Y:S01]  /*2860*/  SYNCS.PHASECHK.TRANS64.TRYWAIT P0, [UR8+0x118], R0 ;  /* 0x00011800ff0075a7 */ /* 0x0002e20008001108 */
[----:B------:R-:W-:Y:S02]  /*2870*/  ULEA UR8, UR7, UR30, 0xc ;  /* 0x0000001e07087291 */ /* 0x000fe4000f8e60ff */
[----:B------:R-:W-:Y:S02]  /*2880*/  UIMAD UR7, UR22, UR25, UR6 ;  /* 0x00000019160772a4 */ /* 0x000fe4000f8e0206 */
[----:B------:R-:W-:Y:S02]  /*2890*/  UIADD3 UR8, UPT, UPT, UR8, 0x3400, URZ ;  /* 0x0000340008087890 */ /* 0x000fe4000fffe0ff */
[----:B------:R-:W-:Y:S02]  /*28a0*/  ULEA UR7, UR7, UR15, 0xa ;  /* 0x0000000f07077291 */ /* 0x000fe4000f8e50ff */
[----:B------:R-:W-:Y:S02]  /*28b0*/  UIADD3 UR32, UP3, UPT, UR46, 0x200, URZ ;  /* 0x000002002e207890 */ /* 0x000fe4000ff7e0ff */
[----:B------:R-:W-:Y:S02]  /*28c0*/  UPRMT UR7, UR7, 0x5410, URZ ;  /* 0x0000541007077896 */ /* 0x000fe400080000ff */
[----:B------:R-:W-:Y:S02]  /*28d0*/  UIADD3.X UR33, UPT, UPT, URZ, UR47, URZ, UP3, !UPT ;  /* 0x0000002fff217290 */ /* 0x000fe40009ffe4ff */
[----:B------:R-:W-:Y:S02]  /*28e0*/  UIADD3 UR16, UPT, UPT, UR17, 0x26400, URZ ;  /* 0x0002640011107890 */ /* 0x000fe4000fffe0ff */
[----:B------:R-:W-:Y:S02]  /*28f0*/  UIADD3 UR36, UPT, UPT, UR20, 0x1, URZ ;  /* 0x0000000114247890 */ /* 0x000fe4000fffe0ff */
[----:B------:R-:W-:Y:S02]  /*2900*/  UIADD3 UR29, UPT, UPT, UR21, 0x1, URZ ;  /* 0x00000001151d7890 */ /* 0x000fe4000fffe0ff */
[----:B------:R-:W-:Y:S02]  /*2910*/  UISETP.NE.AND UP2, UPT, UR36, UR43, UPT ;  /* 0x0000002b2400728c */ /* 0x000fe4000bf45270 */
[----:B------:R-:W-:Y:S01]  /*2920*/  UIADD3 UR26, UPT, UPT, UR22, 0x1, URZ ;  /* 0x00000001161a7890 */ /* 0x000fe2000fffe0ff */
[----:B------:R-:W-:Y:S01]  /*2930*/  UMOV UR44, 0x0 ;  /* 0x00000000002c7882 */ /* 0x000fe20000000000 */
[----:B------:R-:W-:Y:S01]  /*2940*/  UMOV UR45, 0x10000000 ;  /* 0x10000000002d7882 */ /* 0x000fe20000000000 */
[----:B------:R-:W-:Y:S01]  /*2950*/  UMOV UR17, UR9 ;  /* 0x0000000900117c82 */ /* 0x000fe20008000000 */
[----:B------:R4:W-:Y:S01]  /*2960*/  UTMALDG.5D.IM2COL.2CTA [UR8], [UR34], UR7, desc[UR44] ;  /* 0x00002c08220073b4 */ /* 0x0009e20008261007 */
[----:B------:R-:W-:Y:S04]  /*2970*/  UMOV UR18, UR10 ;  /* 0x0000000a00127c82 */ /* 0x000fe80008000000 */
[----:B------:R-:W-:Y:S04]  /*2980*/  @UP2 UIADD3 UR29, UPT, UPT, UR21, URZ, URZ ;  /* 0x000000ff151d2290 */ /* 0x000fe8000fffe0ff */
[----:B------:R-:W-:Y:S01]  /*2990*/  UISETP.NE.AND UP1, UPT, UR29, UR40, UPT ;  /* 0x000000281d00728c */ /* 0x000fe2000bf25270 */
[----:B------:R2:W-:Y:S10]  /*29a0*/  UTMALDG.5D.2CTA [UR16], [UR32], desc[UR44] ;  /* 0x00002c10200075b4 */ /* 0x0005f40008221000 */
[----:B------:R-:W-:Y:S04]  /*29b0*/  @UP1 UIADD3 UR26, UPT, UPT, UR22, URZ, URZ ;  /* 0x000000ff161a1290 */ /* 0x000fe8000fffe0ff */
[----:B------:R-:W-:Y:S02]  /*29c0*/  UISETP.NE.AND UP0, UPT, UR26, UR41, UPT ;  /* 0x000000291a00728c */ /* 0x000fe4000bf05270 */
[----:B----4-:R-:W-:Y:S09]  /*29d0*/  UIADD3 UR8, UPT, UPT, UR28, 0x1, URZ ;  /* 0x000000011c087890 */ /* 0x010ff2000fffe0ff */
[----:B------:R-:W-:Y:S02]  /*29e0*/  @UP0 UIADD3 UR8, UPT, UPT, UR28, URZ, URZ ;  /* 0x000000ff1c080290 */ /* 0x000fe4000fffe0ff */
[----:B------:R-:W-:Y:S02]  /*29f0*/  UIADD3 UR7, UPT, UPT, UR37, -0x1, URZ ;  /* 0xffffffff25077890 */ /* 0x000fe4000fffe0ff */
[----:B--2---:R-:W-:Y:S02]  /*2a00*/  USEL UR22, UR26, URZ, UP0 ;  /* 0x000000ff1a167287 */ /* 0x004fe40008000000 */
[----:B------:R-:W-:Y:S02]  /*2a10*/  UISETP.GT.U32.AND UP0, UPT, UR37, 0x1, UPT ;  /* 0x000000012500788c */ /* 0x000fe4000bf04070 */
[----:B------:R-:W-:Y:S02]  /*2a20*/  USEL UR20, UR36, URZ, UP2 ;  /* 0x000000ff24147287 */ /* 0x000fe40009000000 */
[----:B------:R-:W-:Y:S01]  /*2a30*/  USEL UR21, UR29, URZ, UP1 ;  /* 0x000000ff1d157287 */ /* 0x000fe20008800000 */
[----:B------:R-:W-:Y:S01]  /*2a40*/  UMOV UR37, UR7 ;  /* 0x0000000700257c82 */ /* 0x000fe20008000000 */
[----:B------:R-:W-:Y:S01]  /*2a50*/  UMOV UR7, UR31 ;  /* 0x0000001f00077c82 */ /* 0x000fe20008000000 */
[----:B------:R-:W-:Y:S02]  /*2a60*/  UMOV UR28, UR8 ;  /* 0x00000008001c7c82 */ /* 0x000fe40008000000 */
[----:B-1----:R-:W-:Y:S07]  /*2a70*/  BRA.U UP0, `(.L_x_36) ;  /* 0xfffffff900f87547 */ /* 0x002fee000b83ffff */
.L_x_30:
[----:B------:R-:W-:Y:S01]  /*2a80*/  SHF.L.U32 R3, R2, 0x1f, RZ ;  /* 0x0000001f02037819 */ /* 0x000fe200000006ff */
[----:B------:R-:W-:-:S03]  /*2a90*/  NOP ;  /* 0x0000000000007918 */ /* 0x000fc60000000000 */
[----:B--23--:R-:W2:Y:S02]  /*2aa0*/  SYNCS.PHASECHK.TRANS64.TRYWAIT P0, [UR30+0x270], R3 ;  /* 0x00027003ff0075a7 */ /* 0x00cea4000800111e */
[----:B--2---:R-:W-:Y:S05]  /*2ab0*/  @!P0 BRA `(.L_x_37) ;  /* 0x0000006c00748947 */ /* 0x004fea0003800000 */
.L_x_161:
[----:B------:R-:W2:Y:S01]  /*2ac0*/  LDS.128 R4, [UR30+0x2b0] ;  /* 0x0002b01eff047984 */ /* 0x000ea20008000c00 */
[----:B------:R-:W-:Y:S02]  /*2ad0*/  UIADD3 UR4, UPT, UPT, UR30, 0x278, URZ ;  /* 0x000002781e047890 */ /* 0x000fe4000fffe0ff */
[----:B------:R-:W-:Y:S01]  /*2ae0*/  UISETP.GE.AND UP0, UPT, UR39, 0x1, UPT ;  /* 0x000000012700788c */ /* 0x000fe2000bf06270 */
[----:B------:R-:W-:Y:S01]  /*2af0*/  @!PT LDS RZ, [RZ] ;  /* 0x00000000fffff984 */ /* 0x000fe20000000800 */
[----:B------:R-:W-:Y:S01]  /*2b00*/  @!PT LDS RZ, [RZ] ;  /* 0x00000000fffff984 */ /* 0x000fe20000000800 */
[----:B------:R-:W-:Y:S01]  /*2b10*/  @!PT LDS RZ, [RZ] ;  /* 0x00000000fffff984 */ /* 0x000fe20000000800 */
[----:B------:R-:W-:Y:S01]  /*2b20*/  @!PT LDS RZ, [RZ] ;  /* 0x00000000fffff984 */ /* 0x000fe20000000800 */
[----:B------:R3:W-:Y:S06]  /*2b30*/  MEMBAR.ALL.CTA ;  /* 0x0000000000007992 */ /* 0x0007ec0000008000 */
[----:B---3--:R-:W3:Y:S01]  /*2b40*/  FENCE.VIEW.ASYNC.S ;  /* 0x00000000000073c6 */ /* 0x008ee20000000000 */
[----:B------:R-:W-:-:S09]  /*2b50*/  UPRMT UR4, URZ, 0x654, UR4 ;  /* 0x00000654ff047896 */ /* 0x000fd20008000004 */
[----:B---3--:R-:W-:Y:S01]  /*2b60*/  SYNCS.ARRIVE.TRANS64.RED.A1T0 RZ, [UR4], RZ ;  /* 0x000000ffffff79a7 */ /* 0x008fe20008100404 */
[----:B--2---:R-:W-:-:S13]  /*2b70*/  LOP3.LUT P0, RZ, R6, 0x1, RZ, 0xc0, !PT ;  /* 0x0000000106ff7812 */ /* 0x004fda000780c0ff */
[----:B------:R-:W-:Y:S01]  /*2b80*/  VOTEU.ANY UP1, P0 ;  /* 0x0000000000ff7886 */ /* 0x000fe20000020100 */
[----:B------:R-:W-:-:S13]  /*2b90*/  PLOP3.LUT P0, PT, PT, PT, UP1, 0x80, 0x8 ;  /* 0x000000000008781c */ /* 0x000fda0003f0f018 */
[----:B-1----:R-:W-:Y:S02]  /*2ba0*/  @P0 MOV R0, R4 ;  /* 0x0000000400000202 */ /* 0x002fe40000000f00 */
[----:B------:R-:W-:Y:S02]  /*2bb0*/  @P0 LOP3.LUT R4, R5, 0xffff, RZ, 0xc0, !PT ;  /* 0x0000ffff05040812 */ /* 0x000fe400078ec0ff */
[----:B------:R-:W-:Y:S02]  /*2bc0*/  @P0 R2UR UR6, R0 ;  /* 0x00000000000602ca */ /* 0x000fe400000e0000 */
[----:B------:R-:W-:-:S11]  /*2bd0*/  @P0 R2UR UR5, R4 ;  /* 0x00000000040502ca */ /* 0x000fd600000e0000 */
[----:B------:R-:W-:Y:S02]  /*2be0*/  @UP1 UMOV UR50, UR6 ;  /* 0x0000000600321c82 */ /* 0x000fe40008000000 */
[----:B------:R-:W-:Y:S01]  /*2bf0*/  @UP1 UMOV UR48, UR5 ;  /* 0x0000000500301c82 */ /* 0x000fe20008000000 */
[----:B------:R-:W-:Y:S05]  /*2c00*/  BRA.U !UP0, `(.L_x_38) ;  /* 0x0000000108d47547 */ /* 0x000fea000b800000 */
[----:B------:R-:W1:Y:S01]  /*2c10*/  LDCU.128 UR16, c[0x0][0xc10] ;  /* 0x00018200ff1077ac */ /* 0x000e620008000c00 */
[----:B------:R-:W2:Y:S01]  /*2c20*/  LDCU UR20, c[0x0][0xc20] ;  /* 0x00018400ff1477ac */ /* 0x000ea20008000800 */
[----:B------:R-:W3:Y:S01]  /*2c30*/  LDCU UR13, c[0x0][0xc0c] ;  /* 0x00018180ff0d77ac */ /* 0x000ee20008000800 */
[----:B------:R-:W4:Y:S01]  /*2c40*/  LDCU.64 UR14, c[0x0][0xc28] ;  /* 0x00018500ff0e77ac */ /* 0x000f220008000a00 */
[----:B------:R-:W-:Y:S02]  /*2c50*/  UISETP.NE.AND UP3, UPT, UR39, 0x1, UPT ;  /* 0x000000012700788c */ /* 0x000fe4000bf65270 */
[----:B-1----:R-:W-:Y:S02]  /*2c60*/  UIMAD.WIDE.U32 UR4, UR52, UR19, URZ ;  /* 0x00000013340472a5 */ /* 0x002fe4000f8e00ff */
[----:B------:R-:W-:Y:S02]  /*2c70*/  UIMAD.WIDE.U32 UR6, UR53, UR16, URZ ;  /* 0x00000010350672a5 */ /* 0x000fe4000f8e00ff */
[----:B------:R-:W-:-:S02]  /*2c80*/  UISETP.NE.AND UP0, UPT, UR18, 0x1, UPT ;  /* 0x000000011200788c */ /* 0x000fc4000bf05270 */
[----:B------:R-:W-:Y:S01]  /*2c90*/  UIMAD.WIDE.U32 UR10, UR48, UR19, URZ ;  /* 0x00000013300a72a5 */ /* 0x000fe2000f8e00ff */
[----:B------:R-:W-:Y:S01]  /*2ca0*/  UMOV UR4, UR5 ;  /* 0x0000000500047c82 */ /* 0x000fe20008000000 */
[----:B---3--:R-:W-:Y:S02]  /*2cb0*/  UISETP.NE.AND UP2, UPT, UR13, 0x1, UPT ;  /* 0x000000010d00788c */ /* 0x008fe4000bf45270 */
[----:B--2---:R-:W-:Y:S02]  /*2cc0*/  USHF.R.U32.HI UR5, URZ, UR20, UR4 ;  /* 0x00000014ff057299 */ /* 0x004fe40008011604 */
[----:B------:R-:W-:Y:S01]  /*2cd0*/  UIMAD.WIDE.U32 UR8, UR50, UR16, URZ ;  /* 0x00000010320872a5 */ /* 0x000fe2000f8e00ff */
[----:B------:R-:W-:Y:S01]  /*2ce0*/  UMOV UR4, UR7 ;  /* 0x0000000700047c82 */ /* 0x000fe20008000000 */
[----:B------:R-:W-:Y:S02]  /*2cf0*/  USEL UR5, UR52, UR5, !UP0 ;  /* 0x0000000534057287 */ /* 0x000fe4000c000000 */
[----:B------:R-:W-:-:S02]  /*2d00*/  USHF.R.U32.HI UR4, URZ, UR17, UR4 ;  /* 0x00000011ff047299 */ /* 0x000fc40008011604 */
[----:B----4-:R-:W-:Y:S02]  /*2d10*/  UIMAD.WIDE.U32 UR6, UR5, UR14, URZ ;  /* 0x0000000e050672a5 */ /* 0x010fe4000f8e00ff */
[----:B------:R-:W-:Y:S01]  /*2d20*/  USEL UR12, UR53, UR4, !UP2 ;  /* 0x00000004350c7287 */ /* 0x000fe2000d000000 */
[----:B------:R-:W-:Y:S02]  /*2d30*/  UMOV UR8, UR9 ;  /* 0x0000000900087c82 */ /* 0x000fe40008000000 */
[----:B------:R-:W-:Y:S01]  /*2d40*/  UMOV UR4, UR11 ;  /* 0x0000000b00047c82 */ /* 0x000fe20008000000 */
[----:B------:R-:W-:Y:S01]  /*2d50*/  UIMAD.WIDE.U32 UR10, UR12, UR14, URZ ;  /* 0x0000000e0c0a72a5 */ /* 0x000fe2000f8e00ff */
[----:B------:R-:W-:Y:S01]  /*2d60*/  UMOV UR6, UR7 ;  /* 0x0000000700067c82 */ /* 0x000fe20008000000 */
[----:B------:R-:W-:Y:S02]  /*2d70*/  USHF.R.U32.HI UR4, URZ, UR20, UR4 ;  /* 0x00000014ff047299 */ /* 0x000fe40008011604 */
[----:B------:R-:W-:-:S02]  /*2d80*/  @UP3 USHF.R.U32.HI UR5, URZ, UR15, UR6 ;  /* 0x0000000fff053299 */ /* 0x000fc40008011606 */
[----:B------:R-:W-:Y:S01]  /*2d90*/  USHF.R.U32.HI UR17, URZ, UR17, UR8 ;  /* 0x00000011ff117299 */ /* 0x000fe20008011608 */
[----:B------:R-:W-:Y:S01]  /*2da0*/  UMOV UR6, UR11 ;  /* 0x0000000b00067c82 */ /* 0x000fe20008000000 */
[----:B------:R-:W-:Y:S02]  /*2db0*/  USEL UR4, UR48, UR4, !UP0 ;  /* 0x0000000430047287 */ /* 0x000fe4000c000000 */
[----:B------:R-:W-:Y:S02]  /*2dc0*/  @UP3 USHF.R.U32.HI UR12, URZ, UR15, UR6 ;  /* 0x0000000fff0c3299 */ /* 0x000fe40008011606 */
[----:B------:R-:W-:Y:S02]  /*2dd0*/  UIMAD UR6, UR39, UR5, URZ ;  /* 0x00000005270672a4 */ /* 0x000fe4000f8e02ff */
[----:B------:R-:W-:Y:S02]  /*2de0*/  USEL UR5, UR50, UR17, !UP2 ;  /* 0x0000001132057287 */ /* 0x000fe4000d000000 */
[----:B------:R-:W-:-:S02]  /*2df0*/  UIMAD UR8, UR39, UR12, URZ ;  /* 0x0000000c270872a4 */ /* 0x000fc4000f8e02ff */
[----:B------:R-:W-:Y:S02]  /*2e00*/  UISETP.GE.AND UP0, UPT, UR4, UR6, UPT ;  /* 0x000000060400728c */ /* 0x000fe4000bf06270 */
[----:B------:R-:W-:Y:S02]  /*2e10*/  UIMAD.WIDE.U32 UR6, UR4, UR14, URZ ;  /* 0x0000000e040672a5 */ /* 0x000fe4000f8e00ff */
[----:B------:R-:W-:Y:S02]  /*2e20*/  UISETP.GE.OR UP0, UPT, UR5, UR8, UP0 ;  /* 0x000000080500728c */ /* 0x000fe40008706670 */
[----:B------:R-:W-:Y:S02]  /*2e30*/  UIMAD.WIDE.U32 UR8, UR5, UR14, URZ ;  /* 0x0000000e050872a5 */ /* 0x000fe4000f8e00ff */
[----:B------:R-:W-:Y:S01]  /*2e40*/  UIADD3 UR10, UPT, UPT, -UR4, URZ, URZ ;  /* 0x000000ff040a7290 */ /* 0x000fe2000fffe1ff */
[----:B------:R-:W-:Y:S02]  /*2e50*/  UMOV UR6, UR7 ;  /* 0x0000000700067c82 */ /* 0x000fe40008000000 */
[----:B------:R-:W-:-:S02]  /*2e60*/  USHF.R.U32.HI UR6, URZ, UR15, UR6 ;  /* 0x0000000fff067299 */ /* 0x000fc40008011606 */
[----:B------:R-:W-:Y:S02]  /*2e70*/  UIMAD UR10, UR18, UR10, UR48 ;  /* 0x0000000a120a72a4 */ /* 0x000fe4000f8e0230 */
[----:B------:R-:W-:Y:S01]  /*2e80*/  USEL UR6, UR4, UR6, !UP3 ;  /* 0x0000000604067287 */ /* 0x000fe2000d800000 */
[----:B------:R-:W-:Y:S01]  /*2e90*/  @!UP0 UMOV UR7, UR9 ;  /* 0x0000000900078c82 */ /* 0x000fe20008000000 */
[----:B------:R-:W-:Y:S02]  /*2ea0*/  UIADD3 UR9, UPT, UPT, -UR5, URZ, URZ ;  /* 0x000000ff05097290 */ /* 0x000fe4000fffe1ff */
[----:B------:R-:W-:Y:S02]  /*2eb0*/  @!UP0 USHF.R.U32.HI UR7, URZ, UR15, UR7 ;  /* 0x0000000fff078299 */ /* 0x000fe40008011607 */
[----:B------:R-:W-:Y:S02]  /*2ec0*/  UIADD3 UR8, UPT, UPT, -UR6, URZ, URZ ;  /* 0x000000ff06087290 */ /* 0x000fe4000fffe1ff */
[----:B------:R-:W-:-:S02]  /*2ed0*/  @!UP0 USEL UR7, UR5, UR7, !UP3 ;  /* 0x0000000705078287 */ /* 0x000fc4000d800000 */
[----:B------:R-:W-:Y:S02]  /*2ee0*/  UIMAD UR8, UR39, UR8, UR4 ;  /* 0x00000008270872a4 */ /* 0x000fe4000f8e0204 */
[----:B------:R-:W-:Y:S02]  /*2ef0*/  @!UP0 UIADD3 UR6, UPT, UPT, UR6, -UR7, URZ ;  /* 0x8000000706068290 */ /* 0x000fe4000fffe0ff */
[----:B------:R-:W-:Y:S02]  /*2f00*/  @!UP0 UIMAD UR7, UR8, UR12, UR7 ;  /* 0x0000000c080782a4 */ /* 0x000fe4000f8e0207 */
[----:B------:R-:W-:Y:S02]  /*2f10*/  @!UP0 UIMAD UR4, UR39, UR6, UR5 ;  /* 0x00000006270482a4 */ /* 0x000fe4000f8e0205 */
[----:B------:R-:W-:Y:S02]  /*2f20*/  UIMAD UR6, UR13, UR9, UR50 ;  /* 0x000000090d0672a4 */ /* 0x000fe4000f8e0232 */
[----:B------:R-:W-:Y:S01]  /*2f30*/  UIMAD UR48, UR4, UR18, UR10 ;  /* 0x00000012043072a4 */ /* 0x000fe2000f8e020a */
[----:B------:R-:W-:-:S02]  /*2f40*/  @!UP0 UMOV UR5, UR7 ;  /* 0x0000000700058c82 */ /* 0x000fc40008000000 */
[----:B------:R-:W-:-:S12]  /*2f50*/  UIMAD UR50, UR5, UR13, UR6 ;  /* 0x0000000d053272a4 */ /* 0x000fd8000f8e0206 */
.L_x_38:
[----:B------:R-:W1:Y:S02]  /*2f60*/  LDCU UR4, c[0x0][0xc30] ;  /* 0x00018600ff0477ac */ /* 0x000e640008000800 */
[----:B-1----:R-:W-:-:S09]  /*2f70*/  UISETP.NE.AND UP0, UPT, UR4, 0x1, UPT ;  /* 0x000000010400788c */ /* 0x002fd2000bf05270 */
[----:B------:R-:W-:Y:S05]  /*2f80*/  BRA.U UP0, `(.L_x_39) ;  /* 0x0000000100447547 */ /* 0x000fea000b800000 */
[----:B------:R-:W1:Y:S01]  /*2f90*/  LDCU.128 UR8, c[0x0][0xc10] ;  /* 0x00018200ff0877ac */ /* 0x000e620008000c00 */
[----:B------:R-:W2:Y:S01]  /*2fa0*/  LDCU UR12, c[0x0][0xc0c] ;  /* 0x00018180ff0c77ac */ /* 0x000ea20008000800 */
[----:B------:R-:W3:Y:S01]  /*2fb0*/  LDCU UR13, c[0x0][0xc20] ;  /* 0x00018400ff0d77ac */ /* 0x000ee20008000800 */
[----:B-1----:R-:W-:Y:S02]  /*2fc0*/  UIMAD.WIDE.U32 UR6, UR50, UR8, URZ ;  /* 0x00000008320672a5 */ /* 0x002fe4000f8e00ff */
[----:B------:R-:W-:Y:S02]  /*2fd0*/  UIMAD.WIDE.U32 UR4, UR48, UR11, URZ ;  /* 0x0000000b300472a5 */ /* 0x000fe4000f8e00ff */
[----:B--2---:R-:W-:Y:S02]  /*2fe0*/  UISETP.NE.AND UP2, UPT, UR12, 0x1, UPT ;  /* 0x000000010c00788c */ /* 0x004fe4000bf45270 */
[----:B------:R-:W-:Y:S01]  /*2ff0*/  UISETP.NE.AND UP0, UPT, UR10, 0x1, UPT ;  /* 0x000000010a00788c */ /* 0x000fe2000bf05270 */
[----:B------:R-:W-:-:S02]  /*3000*/  UMOV UR6, UR7 ;  /* 0x0000000700067c82 */ /* 0x000fc40008000000 */
[----:B------:R-:W-:Y:S01]  /*3010*/  UMOV UR4, UR5 ;  /* 0x0000000500047c82 */ /* 0x000fe20008000000 */
[----:B------:R-:W-:Y:S02]  /*3020*/  USHF.R.U32.HI UR6, URZ, UR9, UR6 ;  /* 0x00000009ff067299 */ /* 0x000fe40008011606 */
[----:B---3--:R-:W-:Y:S02]  /*3030*/  USHF.R.U32.HI UR4, URZ, UR13, UR4 ;  /* 0x0000000dff047299 */ /* 0x008fe40008011604 */
[----:B------:R-:W-:Y:S02]  /*3040*/  USEL UR5, UR50, UR6, !UP2 ;  /* 0x0000000632057287 */ /* 0x000fe4000d000000 */
[----:B------:R-:W-:-:S04]  /*3050*/  USEL UR4, UR48, UR4, !UP0 ;  /* 0x0000000430047287 */ /* 0x000fc8000c000000 */
[----:B------:R-:W-:Y:S02]  /*3060*/  UIADD3 UR6, UPT, UPT, UR5, -UR4, URZ ;  /* 0x8000000405067290 */ /* 0x000fe4000fffe0ff */
[----:B------:R-:W-:Y:S02]  /*3070*/  UIADD3 UR4, UPT, UPT, -UR5, UR4, URZ ;  /* 0x0000000405047290 */ /* 0x000fe4000fffe1ff */
[----:B------:R-:W-:Y:S02]  /*3080*/  UIMAD UR48, UR6, UR10, UR48 ;  /* 0x0000000a063072a4 */ /* 0x000fe4000f8e0230 */
[----:B------:R-:W-:-:S12]  /*3090*/  UIMAD UR50, UR4, UR12, UR50 ;  /* 0x0000000c043272a4 */ /* 0x000fd8000f8e0232 */
.L_x_39:
[----:B------:R-:W-:Y:S01]  /*30a0*/  R2UR UR5, R48 ;  /* 0x00000000300572ca */ /* 0x000fe200000e0000 */
[----:B------:R-:W-:Y:S01]  /*30b0*/  UMOV UR36, UR42 ;  /* 0x0000002a00247c82 */ /* 0x000fe20008000000 */
[----:B------:R-:W-:Y:S02]  /*30c0*/  R2UR UR4, R47 ;  /* 0x000000002f0472ca */ /* 0x000fe400000e0000 */
[----:B------:R-:W-:Y:S02]  /*30d0*/  PLOP3.LUT P1, PT, PT, PT, PT, 0x80, 0x8 ;  /* 0x000000000008781c */ /* 0x000fe40003f2f070 */
[----:B------:R-:W-:-:S07]  /*30e0*/  LOP3.LUT R2, R2, 0x1, RZ, 0x3c, !PT ;  /* 0x0000000102027812 */ /* 0x000fce00078e3cff */
[----:B------:R-:W-:Y:S02]  /*30f0*/  UIADD3 UR44, UPT, UPT, UR50, UR5, URZ ;  /* 0x00000005322c7290 */ /* 0x000fe4000fffe0ff */
[----:B------:R-:W-:Y:S01]  /*3100*/  UIADD3 UR19, UPT, UPT, UR48, UR4, URZ ;  /* 0x0000000430137290 */ /* 0x000fe2000fffe0ff */
[----:B------:R-:W-:Y:S11]  /*3110*/  BRA.U UP1, `(.L_x_40) ;  /* 0xffffffe901a47547 */ /* 0x000ff6000b83ffff */
[----:B------:R-:W-:Y:S01]  /*3120*/  UIADD3 UR30, UPT, UPT, UR30, 0x118, URZ ;  /* 0x000001181e1e7890 */ /* 0x000fe2000fffe0ff */
[----:B------:R-:W-:-:S03]  /*3130*/  MOV R2, UR27 ;  /* 0x0000001b00027c02 */ /* 0x000fc60008000f00 */
[----:B------:R-:W-:Y:S01]  /*3140*/  ULEA UR4, UR31, UR30, 0x3 ;  /* 0x0000001e1f047291 */ /* 0x000fe2000f8e18ff */
[----:B------:R-:W-:-:S08]  /*3150*/  SHF.L.U32 R2, R2, 0x1f, RZ ;  /* 0x0000001f02027819 */ /* 0x000fd000000006ff */
[----:B------:R-:W1:Y:S02]  /*3160*/  SYNCS.PHASECHK.TRANS64.TRYWAIT P0, [UR4], R2 ;  /* 0x00000002ff0075a7 */ /* 0x000e640008001104 */
[----:B-1----:R-:W-:Y:S05]  /*3170*/  @!P0 BRA `(.L_x_41) ;  /* 0x0000006400dc8947 */ /* 0x002fea0003800000 */
.L_x_163:
[----:B------:R-:W-:-:S04]  /*3180*/  UIADD3 UR4, UPT, UPT, UR31, 0x1, URZ ;  /* 0x000000011f047890 */ /* 0x000fc8000fffe0ff */
[----:B------:R-:W-:-:S04]  /*3190*/  UISETP.NE.AND UP0, UPT, UR4, 0x23, UPT ;  /* 0x000000230400788c */ /* 0x000fc8000bf05270 */
[----:B------:R-:W-:Y:S02]  /*31a0*/  USEL UR5, URZ, 0x1, UP0 ;  /* 0x00000001ff057887 */ /* 0x000fe40008000000 */
[----:B------:R-:W-:Y:S02]  /*31b0*/  USEL UR4, UR4, URZ, UP0 ;  /* 0x000000ff04047287 */ /* 0x000fe40008000000 */
[----:B------:R-:W-:Y:S02]  /*31c0*/  ULOP3.LUT UR6, UR27, UR5, URZ, 0x3c, !UPT ;  /* 0x000000051b067292 */ /* 0x000fe4000f8e3cff */
[----:B------:R-:W-:-:S04]  /*31d0*/  ULEA UR5, UR4, UR30, 0x3 ;  /* 0x0000001e04057291 */ /* 0x000fc8000f8e18ff */
[----:B-1----:R-:W-:-:S04]  /*31e0*/  MOV R2, UR6 ;  /* 0x0000000600027c02 */ /* 0x002fc80008000f00 */
[----:B------:R-:W-:-:S04]  /*31f0*/  SHF.L.U32 R2, R2, 0x1f, RZ ;  /* 0x0000001f02027819 */ /* 0x000fc800000006ff */
[----:B------:R-:W1:Y:S02]  /*3200*/  SYNCS.PHASECHK.TRANS64.TRYWAIT P0, [UR5], R2 ;  /* 0x00000002ff0075a7 */ /* 0x000e640008001105 */
[----:B-1----:R-:W-:Y:S05]  /*3210*/  @!P0 BRA `(.L_x_42) ;  /* 0x0000006400cc8947 */ /* 0x002fea0003800000 */
.L_x_165:
        /* <DEDUP_REMOVED lines=10> */
.L_x_167:
        /* <DEDUP_REMOVED lines=10> */
.L_x_169:
        /* <DEDUP_REMOVED lines=10> */
.L_x_171:
        /* <DEDUP_REMOVED lines=10> */
.L_x_173:
        /* <DEDUP_REMOVED lines=10> */
.L_x_175:
        /* <DEDUP_REMOVED lines=10> */
.L_x_177:
        /* <DEDUP_REMOVED lines=10> */
.L_x_179:
        /* <DEDUP_REMOVED lines=10> */
.L_x_181:
        /* <DEDUP_REMOVED lines=10> */
.L_x_183:
        /* <DEDUP_REMOVED lines=10> */
.L_x_185:
        /* <DEDUP_REMOVED lines=10> */
.L_x_187:
        /* <DEDUP_REMOVED lines=10> */
.L_x_189:
        /* <DEDUP_REMOVED lines=10> */
.L_x_191:
        /* <DEDUP_REMOVED lines=10> */
.L_x_193:
        /* <DEDUP_REMOVED lines=10> */
.L_x_195:
        /* <DEDUP_REMOVED lines=10> */
.L_x_197:
        /* <DEDUP_REMOVED lines=10> */
.L_x_199:
        /* <DEDUP_REMOVED lines=10> */
.L_x_201:
        /* <DEDUP_REMOVED lines=10> */
.L_x_203:
        /* <DEDUP_REMOVED lines=10> */
.L_x_205:
        /* <DEDUP_REMOVED lines=10> */
.L_x_207:
        /* <DEDUP_REMOVED lines=10> */
.L_x_209:
        /* <DEDUP_REMOVED lines=10> */
.L_x_211:
        /* <DEDUP_REMOVED lines=10> */
.L_x_213:
        /* <DEDUP_REMOVED lines=10> */
.L_x_215:
        /* <DEDUP_REMOVED lines=10> */
.L_x_217:
        /* <DEDUP_REMOVED lines=10> */
.L_x_219:
        /* <DEDUP_REMOVED lines=10> */
.L_x_221:
        /* <DEDUP_REMOVED lines=10> */
.L_x_223:
        /* <DEDUP_REMOVED lines=10> */
.L_x_225:
        /* <DEDUP_REMOVED lines=10> */
.L_x_227:
        /* <DEDUP_REMOVED lines=10> */
.L_x_229:
[----:B------:R-:W-:-:S04]  /*4620*/  UIADD3 UR4, UPT, UPT, UR4, 0x1, URZ ;  /* 0x0000000104047890 */ /* 0x000fc8000fffe0ff */
[----:B------:R-:W-:-:S04]  /*4630*/  UISETP.NE.AND UP0, UPT, UR4, 0x23, UPT ;  /* 0x000000230400788c */ /* 0x000fc8000bf05270 */
[----:B------:R-:W-:Y:S02]  /*4640*/  USEL UR5, URZ, 0x1, UP0 ;  /* 0x00000001ff057887 */ /* 0x000fe40008000000 */
[----:B------:R-:W-:Y:S02]  /*4650*/  USEL UR4, UR4, URZ, UP0 ;  /* 0x000000ff04047287 */ /* 0x000fe40008000000 */
[----:B------:R-:W-:Y:S02]  /*4660*/  ULOP3.LUT UR5, UR6, UR5, URZ, 0x3c, !UPT ;  /* 0x0000000506057292 */ /* 0x000fe4000f8e3cff */
[----:B------:R-:W-:-:S04]  /*4670*/  ULEA UR4, UR4, UR30, 0x3 ;  /* 0x0000001e04047291 */ /* 0x000fc8000f8e18ff */
[----:B-1----:R-:W-:Y:S02]  /*4680*/  IMAD.U32 R2, RZ, RZ, UR5 ;  /* 0x00000005ff027e24 */ /* 0x002fe4000f8e00ff */
[----:B------:R-:W-:-:S03]  /*4690*/  MOV R0, UR4 ;  /* 0x0000000400007c02 */ /* 0x000fc60008000f00 */
[----:B------:R-:W-:-:S07]  /*46a0*/  SHF.L.U32 R2, R2, 0x1f, RZ ;  /* 0x0000001f02027819 */ /* 0x000fce00000006ff */
.L_x_75:
[----:B-1----:R1:W2:Y:S02]  /*46b0*/  SYNCS.PHASECHK.TRANS64.TRYWAIT P0, [R0+URZ], R2 ;  /* 0x00000002000075a7 */ /* 0x0022a400080011ff */
[----:B--2---:R-:W-:Y:S05]  /*46c0*/  @!P0 NANOSLEEP.SYNCS 0x989680 ;  /* 0x009896800000895d */ /* 0x004fea0003900000 */
[----:B------:R-:W2:Y:S02]  /*46d0*/  @!P0 SYNCS.PHASECHK.TRANS64 P0, [R0+URZ], R2 ;  /* 0x00000002000085a7 */ /* 0x000ea400080010ff */
[----:B--2---:R-:W-:Y:S05]  /*46e0*/  @P0 EXIT ;  /* 0x000000000000094d */ /* 0x004fea0003800000 */
[----:B------:R-:W-:Y:S05]  /*46f0*/  BRA `(.L_x_75) ;  /* 0xfffffffc00ec7947 */ /* 0x000fea000383ffff */
.L_x_22:
[----:B------:R-:W2:Y:S02]  /*4700*/  S2UR UR4, SR_CgaCtaId ;  /* 0x00000000000479c3 */ /* 0x000ea40000008800 */
[----:B--2---:R-:W-:-:S04]  /*4710*/  UISETP.NE.AND UP0, UPT, UR4, URZ, UPT ;  /* 0x000000ff0400728c */ /* 0x004fc8000bf05270 */
[----:B------:R-:W-:-:S09]  /*4720*/  UISETP.NE.OR UP0, UPT, UR18, 0x1, UP0 ;  /* 0x000000011200788c */ /* 0x000fd20008705670 */
[----:B------:R-:W-:Y:S05]  /*4730*/  BRA.U UP0, `(.L_x_76) ;  /* 0x0000000100b47547 */ /* 0x000fea000b800000 */
[----:B------:R-:W2:Y:S01]  /*4740*/  S2UR UR5, SR_CgaCtaId ;  /* 0x00000000000579c3 */ /* 0x000ea20000008800 */
[----:B------:R-:W-:Y:S01]  /*4750*/  UMOV UR4, 0x400 ;  /* 0x0000040000047882 */ /* 0x000fe20000000000 */
[----:B------:R-:W-:Y:S01]  /*4760*/  HFMA2 R2, -RZ, RZ, 0, 5.9604644775390625e-08 ;  /* 0x00000001ff027431 */ /* 0x000fe200000001ff */
[----:B------:R-:W-:Y:S01]  /*4770*/  ISETP.GE.U32.AND P0, PT, R3, 0x2, PT ;  /* 0x000000020300780c */ /* 0x000fe20003f06070 */
[----:B------:R-:W-:Y:S01]  /*4780*/  IMAD.MOV.U32 R8, RZ, RZ, RZ ;  /* 0x000000ffff087224 */ /* 0x000fe200078e00ff */
[----:B--2---:R-:W-:-:S04]  /*4790*/  ULEA UR4, UR5, UR4, 0x18 ;  /* 0x0000000405047291 */ /* 0x004fc8000f8ec0ff */
[----:B------:R-:W-:Y:S02]  /*47a0*/  UIADD3 UR5, UPT, UPT, UR4, 0x278, URZ ;  /* 0x0000027804057890 */ /* 0x000fe4000fffe0ff */
[----:B------:R-:W-:Y:S02]  /*47b0*/  UIADD3 UR8, UPT, UPT, UR4, 0x270, URZ ;  /* 0x0000027004087890 */ /* 0x000fe4000fffe0ff */
[----:B------:R-:W-:-:S12]  /*47c0*/  UPRMT UR5, URZ, 0x654, UR5 ;  /* 0x00000654ff057896 */ /* 0x000fd80008000005 */
.L_x_79:
[----:B------:R-:W-:Y:S01]  /*47d0*/  SHF.L.U32 R6, R2, 0x1f, RZ ;  /* 0x0000001f02067819 */ /* 0x000fe200000006ff */
[----:B------:R-:W-:Y:S02]  /*47e0*/  IMAD.U32 R4, RZ, RZ, UR8 ;  /* 0x00000008ff047e24 */ /* 0x000fe4000f8e00ff */
[----:B------:R-:W-:Y:S01]  /*47f0*/  @!P0 IMAD.MOV.U32 R5, RZ, RZ, 0x10 ;  /* 0x00000010ff058424 */ /* 0x000fe200078e00ff */
[----:B------:R-:W2:Y:S02]  /*4800*/  SYNCS.PHASECHK.TRANS64.TRYWAIT P1, [UR4+0x278], R6 ;  /* 0x00027806ff0075a7 */ /* 0x000ea40008021104 */
[----:B------:R-:W-:-:S04]  /*4810*/  PRMT R4, R3, 0x654, R4 ;  /* 0x0000065403047816 */ /* 0x000fc80000000004 */
[----:B------:R-:W-:Y:S01]  /*4820*/  SEL R0, R4, R0, !P0 ;  /* 0x0000000004007207 */ /* 0x000fe20004000000 */
[----:B--2---:R-:W-:Y:S06]  /*4830*/  @!P1 BRA `(.L_x_77) ;  /* 0x0000005c005c9947 */ /* 0x004fec0003800000 */
.L_x_231:
[----:B------:R-:W-:Y:S01]  /*4840*/  UIADD3 UR6, UPT, UPT, UR4, 0x2b0, URZ ;  /* 0x000002b004067890 */ /* 0x000fe2000fffe0ff */
[----:B------:R3:W-:Y:S01]  /*4850*/  @!P0 SYNCS.ARRIVE.TRANS64.RED RZ, [R0+URZ], R5 ;  /* 0x0000000500ff89a7 */ /* 0x0007e200080004ff */
[----:B------:R-:W-:Y:S01]  /*4860*/  UIADD3 UR7, UPT, UPT, UR4, 0x270, URZ ;  /* 0x0000027004077890 */ /* 0x000fe2000fffe0ff */
[----:B------:R-:W-:-:S08]  /*4870*/  LOP3.LUT R2, R2, 0x1, RZ, 0x3c, !PT ;  /* 0x0000000102027812 */ /* 0x000fd000078e3cff */
[----:B------:R-:W-:Y:S06]  /*4880*/  UGETNEXTWORKID.BROADCAST [UR6], [UR7] ;  /* 0x00000000060073ca */ /* 0x000fec0008000100 */
[----:B---3--:R-:W-:-:S04]  /*4890*/  SHF.L.U32 R5, R8, 0x1f, RZ ;  /* 0x0000001f08057819 */ /* 0x008fc800000006ff */
[----:B------:R-:W3:Y:S02]  /*48a0*/  SYNCS.PHASECHK.TRANS64.TRYWAIT P1, [UR4+0x270], R5 ;  /* 0x00027005ff0075a7 */ /* 0x000ee40008021104 */
[----:B---3--:R-:W-:Y:S05]  /*48b0*/  @!P1 BRA `(.L_x_78) ;  /* 0x0000005c00549947 */ /* 0x008fea0003800000 */
.L_x_233:
[----:B--2---:R-:W2:Y:S01]  /*48c0*/  LDS.128 R4, [UR4+0x2b0] ;  /* 0x0002b004ff047984 */ /* 0x004ea20008000c00 */
[----:B------:R-:W-:Y:S01]  /*48d0*/  LOP3.LUT R8, R8, 0x1, RZ, 0x3c, !PT ;  /* 0x0000000108087812 */ /* 0x000fe200078e3cff */
[----:B------:R-:W-:Y:S01]  /*48e0*/  @!PT LDS RZ, [RZ] ;  /* 0x00000000fffff984 */ /* 0x000fe20000000800 */
[----:B------:R-:W-:Y:S01]  /*48f0*/  @!PT LDS RZ, [RZ] ;  /* 0x00000000fffff984 */ /* 0x000fe20000000800 */
[----:B------:R-:W-:Y:S01]  /*4900*/  @!PT LDS RZ, [RZ] ;  /* 0x00000000fffff984 */ /* 0x000fe20000000800 */
[----:B------:R-:W-:Y:S01]  /*4910*/  @!PT LDS RZ, [RZ] ;  /* 0x00000000fffff984 */ /* 0x000fe20000000800 */
[----:B------:R3:W-:Y:S06]  /*4920*/  MEMBAR.ALL.CTA ;  /* 0x0000000000007992 */ /* 0x0007ec0000008000 */
[----:B---3--:R-:W3:Y:S02]  /*4930*/  FENCE.VIEW.ASYNC.S ;  /* 0x00000000000073c6 */ /* 0x008ee40000000000 */
[----:B---3--:R-:W-:Y:S01]  /*4940*/  SYNCS.ARRIVE.TRANS64.RED.A1T0 RZ, [UR5], RZ ;  /* 0x000000ffffff79a7 */ /* 0x008fe20008100405 */
[----:B--2---:R-:W-:-:S13]  /*4950*/  LOP3.LUT P1, RZ, R6, 0x1, RZ, 0xc0, !PT ;  /* 0x0000000106ff7812 */ /* 0x004fda000782c0ff */
[----:B------:R-:W-:Y:S05]  /*4960*/  @P1 BRA `(.L_x_79) ;  /* 0xfffffffc00981947 */ /* 0x000fea000383ffff */
[----:B------:R-:W-:-:S04]  /*4970*/  SHF.L.U32 R0, R2, 0x1f, RZ ;  /* 0x0000001f02007819 */ /* 0x000fc800000006ff */
[----:B------:R-:W2:Y:S02]  /*4980*/  SYNCS.PHASECHK.TRANS64 P0, [UR4+0x278], R0 ;  /* 0x00027800ff0075a7 */ /* 0x000ea40008001004 */
[----:B-12---:R-:W-:Y:S05]  /*4990*/  @P0 EXIT ;  /* 0x000000000000094d */ /* 0x006fea0003800000 */
[----:B------:R-:W-:-:S07]  /*49a0*/  MOV R0, UR4 ;  /* 0x0000000400007c02 */ /* 0x000fce0008000f00 */
.L_x_80:
[----:B-1----:R-:W-:-:S04]  /*49b0*/  SHF.L.U32 R3, R2, 0x1f, RZ ;  /* 0x0000001f02037819 */ /* 0x002fc800000006ff */
[----:B------:R1:W2:Y:S03]  /*49c0*/  SYNCS.PHASECHK.TRANS64.TRYWAIT P0, [R0+URZ+0x278], R3 ;  /* 0x00027803000075a7 */ /* 0x0002a600080011ff */
[----:B--2---:R-:W-:Y:S05]  /*49d0*/  @!P0 NANOSLEEP.SYNCS 0x989680 ;  /* 0x009896800000895d */ /* 0x004fea0003900000 */
[----:B------:R-:W2:Y:S02]  /*49e0*/  @!P0 SYNCS.PHASECHK.TRANS64 P0, [R0+URZ+0x278], R3 ;  /* 0x00027803000085a7 */ /* 0x000ea400080010ff */
[----:B--2---:R-:W-:Y:S05]  /*49f0*/  @P0 EXIT ;  /* 0x000000000000094d */ /* 0x004fea0003800000 */
[----:B------:R-:W-:Y:S05]  /*4a00*/  BRA `(.L_x_80) ;  /* 0xfffffffc00e87947 */ /* 0x000fea000383ffff */
.L_x_76:
[----:B------:R-:W-:Y:S05]  /*4a10*/  BRA.U UP4, `(.L_x_81) ;  /* 0x0000001104687547 */ /* 0x000fea000b800000 */
[----:B------:R-:W2:Y:S01]  /*4a20*/  S2UR UR4, SR_CgaCtaId ;  /* 0x00000000000479c3 */ /* 0x000ea20000008800 */
[----:B------:R-:W-:Y:S01]  /*4a30*/  UMOV UR5, 0x40 ;  /* 0x0000004000057882 */ /* 0x000fe20000000000 */
[----:B------:R-:W-:Y:S01]  /*4a40*/  NOP ;  /* 0x0000000000007918 */ /* 0x000fe20000000000 */
[----:B------:R-:W-:Y:S01]  /*4a50*/  UMOV UR6, 0x400 ;  /* 0x0000040000067882 */ /* 0x000fe20000000000 */
[----:B--2---:R-:W-:Y:S02]  /*4a60*/  ULEA UR5, UR4, UR5, 0x18 ;  /* 0x0000000504057291 */ /* 0x004fe4000f8ec0ff */
[----:B------:R-:W-:-:S07]  /*4a70*/  ULEA UR6, UR4, UR6, 0x18 ;  /* 0x0000000604067291 */ /* 0x000fce000f8ec0ff */
[----:B------:R-:W2:Y:S02]  /*4a80*/  LDS.U8 R3, [UR5+0x1c] ;  /* 0x00001c05ff037984 */ /* 0x000ea40008000000 */
[----:B--2---:R-:W-:-:S13]  /*4a90*/  ISETP.NE.AND P0, PT, R3, RZ, PT ;  /* 0x000000ff0300720c */ /* 0x004fda0003f05270 */
[----:B------:R-:W-:Y:S05]  /*4aa0*/  @P0 BRA `(.L_x_82) ;  /* 0x0000000400080947 */ /* 0x000fea0003800000 */
[----:B------:R-:W-:Y:S02]  /*4ab0*/  UISETP.NE.U32.AND UP1, UPT, UR31, 0x1, UPT ;  /* 0x000000011f00788c */ /* 0x000fe4000bf25070 */
[----:B------:R-:W-:-:S07]  /*4ac0*/  UIADD3 UR7, UPT, UPT, UR5, 0x8, URZ ;  /* 0x0000000805077890 */ /* 0x000fce000fffe0ff */
[----:B------:R-:W-:Y:S05]  /*4ad0*/  BRA.U !UP1, `(.L_x_83) ;  /* 0x00000001099c7547 */ /* 0x000fea000b800000 */
[----:B------:R-:W-:Y:S01]  /*4ae0*/  ELECT P0, URZ, PT ;  /* 0x0000000000ff782f */ /* 0x000fe20003800000 */
[----:B------:R-:W-:-:S12]  /*4af0*/  BSSY B0, `(.L_x_83) ;  /* 0x0000025000007945 */ /* 0x000fd80003800000 */
[----:B------:R-:W-:Y:S05]  /*4b00*/  @!P0 BRA `(.L_x_84) ;  /* 0x00000000008c8947 */ /* 0x000fea0003800000 */
[----:B------:R-:W-:-:S05]  /*4b10*/  UMOV UR4, 0x10 ;  /* 0x0000001000047882 */ /* 0x000fca0000000000 */
[----:B------:R-:W-:Y:S04]  /*4b20*/  DEPBAR.LE SB2, 0x36 ;  /* 0x0000ad800000791a */ /* 0x000fe80000000000 */
[----:B------:R-:W2:Y:S02]  /*4b30*/  UTCATOMSWS.2CTA.FIND_AND_SET.ALIGN UP0, UR4, UR4 ;  /* 0x00000004000475e3 */ /* 0x000ea40008200800 */
[----:B--2---:R-:W-:Y:S01]  /*4b40*/  MOV R10, UR4 ;  /* 0x00000004000a7c02 */ /* 0x004fe20008000f00 */
[----:B------:R-:W-:Y:S06]  /*4b50*/  BRA.U UP0, `(.L_x_85) ;  /* 0x0000000100187547 */ /* 0x000fec000b800000 */
.L_x_86:
[----:B------:R-:W-:Y:S05]  /*4b60*/  NANOSLEEP 0x64 ;  /* 0x000000640000795d */ /* 0x000fea0003800000 */
[----:B------:R-:W-:-:S05]  /*4b70*/  UMOV UR4, 0x10 ;  /* 0x0000001000047882 */ /* 0x000fca0000000000 */
[----:B------:R-:W-:Y:S04]  /*4b80*/  DEPBAR.LE SB2, 0x36 ;  /* 0x0000ad800000791a */ /* 0x000fe80000000000 */
[----:B------:R-:W2:Y:S02]  /*4b90*/  UTCATOMSWS.2CTA.FIND_AND_SET.ALIGN UP0, UR4, UR4 ;  /* 0x00000004000475e3 */ /* 0x000ea40008200800 */
[----:B--2---:R-:W-:Y:S01]  /*4ba0*/  MOV R10, UR4 ;  /* 0x00000004000a7c02 */ /* 0x004fe20008000f00 */
[----:B------:R-:W-:Y:S05]  /*4bb0*/  BRA.U !UP0, `(.L_x_86) ;  /* 0xfffffffd08e87547 */ /* 0x000fea000b83ffff */
.L_x_85:
[----:B------:R-:W2:Y:S01]  /*4bc0*/  LDS R6, [UR5+0x10] ;  /* 0x00001005ff067984 */ /* 0x000ea20008000800 */
[----:B------:R-:W-:Y:S01]  /*4bd0*/  IMAD.U32 R3, RZ, RZ, UR6 ;  /* 0x00000006ff037e24 */ /* 0x000fe2000f8e00ff */
[----:B------:R-:W-:-:S03]  /*4be0*/  MOV R4, UR30 ;  /* 0x0000001e00047c02 */ /* 0x000fc60008000f00 */
[----:B------:R-:W-:Y:S01]  /*4bf0*/  VIADD R3, R3, 0x2c0 ;  /* 0x000002c003037836 */ /* 0x000fe20000000000 */
[----:B--2---:R-:W-:-:S04]  /*4c00*/  SHF.L.U32 R6, R6, 0x1f, RZ ;  /* 0x0000001f06067819 */ /* 0x004fc800000006ff */
[----:B------:R-:W2:Y:S02]  /*4c10*/  SYNCS.PHASECHK.TRANS64.TRYWAIT P0, [UR5+0x8], R6 ;  /* 0x00000806ff0075a7 */ /* 0x000ea40008001105 */
[----:B--2---:R-:W-:Y:S05]  /*4c20*/  @P0 BRA `(.L_x_87) ;  /* 0x0000000000080947 */ /* 0x004fea0003800000 */
[----:B------:R-:W2:Y:S02]  /*4c30*/  SYNCS.PHASECHK.TRANS64.TRYWAIT P0, [UR5+0x8], R6 ;  /* 0x00000806ff0075a7 */ /* 0x000ea40008001105 */
[----:B--2---:R-:W-:Y:S05]  /*4c40*/  @!P0 BRA `(.L_x_88) ;  /* 0x0000005800888947 */ /* 0x004fea0003800000 */
.L_x_87:
[----:B------:R-:W-:Y:S01]  /*4c50*/  PRMT R4, R4, 0x654, R3 ;  /* 0x0000065404047816 */ /* 0x000fe20000000003 */
[----:B------:R-:W-:Y:S01]  /*4c60*/  HFMA2 R3, -RZ, RZ, 0, 5.9604644775390625e-08 ;  /* 0x00000001ff037431 */ /* 0x000fe200000001ff */
[----:B------:R-:W-:Y:S01]  /*4c70*/  UPRMT UR4, UR30, 0x654, UR7 ;  /* 0x000006541e047896 */ /* 0x000fe20008000007 */
[----:B------:R-:W-:Y:S02]  /*4c80*/  IMAD.MOV.U32 R8, RZ, RZ, 0xffff ;  /* 0x0000ffffff087424 */ /* 0x000fe400078e00ff */
[----:B--2---:R-:W-:Y:S02]  /*4c90*/  IMAD.MOV.U32 R6, RZ, RZ, 0x4 ;  /* 0x00000004ff067424 */ /* 0x004fe400078e00ff */
[----:B------:R-:W-:Y:S01]  /*4ca0*/  IMAD.SHL.U32 R9, R10, 0x20, RZ ;  /* 0x000000200a097824 */ /* 0x000fe200078e00ff */
[----:B------:R-:W-:Y:S02]  /*4cb0*/  MOV R5, UR4 ;  /* 0x0000000400057c02 */ /* 0x000fe40008000f00 */
[-C--:B------:R-:W-:Y:S01]  /*4cc0*/  SHF.L.U32 R8, R8, R10.reuse, RZ ;  /* 0x0000000a08087219 */ /* 0x080fe200000006ff */
[----:B------:R2:W-:Y:S01]  /*4cd0*/  SYNCS.ARRIVE.TRANS64.RED RZ, [UR4], R6 ;  /* 0x00000006ffff79a7 */ /* 0x0005e20008000404 */
[----:B------:R-:W-:Y:S01]  /*4ce0*/  SHF.L.U32 R7, R3, R10, RZ ;  /* 0x0000000a03077219 */ /* 0x000fe200000006ff */
[----:B------:R2:W-:Y:S04]  /*4cf0*/  STS [UR6+0x2c0], R9 ;  /* 0x0002c009ff007988 */ /* 0x0005e80008000806 */
[----:B------:R2:W-:Y:S04]  /*4d00*/  STAS [R4.64], R10 ;  /* 0x0000000a04007dbd */ /* 0x0005e8000c0008ff */
[----:B------:R2:W-:Y:S04]  /*4d10*/  ATOMS.OR RZ, [UR5+0x14], R8 ;  /* 0x00001408ffff798c */ /* 0x0005e8000b000005 */
[----:B------:R2:W-:Y:S04]  /*4d20*/  ATOMS.OR RZ, [UR5+0x18], R7 ;  /* 0x00001807ffff798c */ /* 0x0005e8000b000005 */
[----:B------:R2:W-:Y:S02]  /*4d30*/  ATOMS.XOR RZ, [UR5+0x10], R3 ;  /* 0x00001003ffff798c */ /* 0x0005e4000b800005 */
.L_x_84:
[----:B-1----:R-:W-:Y:S05]  /*4d40*/  BSYNC B0 ;  /* 0x0000000000007941 */ /* 0x002fea0003800000 */
.L_x_83:
[----:B------:R-:W-:Y:S05]  /*4d50*/  BRA.U UP1, `(.L_x_89) ;  /* 0x00000001016c7547 */ /* 0x000fea000b800000 */
[----:B------:R-:W-:-:S03]  /*4d60*/  UMOV UR4, 0xffffffff ;  /* 0xffffffff00047882 */ /* 0x000fc60000000000 */
[----:B------:R-:W-:Y:S05]  /*4d70*/  BRA.DIV UR4, `(.L_x_90) ;  /* 0x0000005a04547947 */ /* 0x000fea000b800000 */
[----:B------:R-:W-:-:S13]  /*4d80*/  ELECT P6, URZ, PT ;  /* 0x0000000000ff782f */ /* 0x000fda00038c0000 */
.L_x_236:
[----:B------:R-:W-:Y:S05]  /*4d90*/  @!P6 BRA `(.L_x_89) ;  /* 0x00000000005ce947 */ /* 0x000fea0003800000 */
[----:B--2---:R-:W2:Y:S02]  /*4da0*/  LDS R4, [UR5+0x10] ;  /* 0x00001005ff047984 */ /* 0x004ea40008000800 */
[----:B--2---:R-:W-:-:S04]  /*4db0*/  SHF.L.U32 R4, R4, 0x1f, RZ ;  /* 0x0000001f04047819 */ /* 0x004fc800000006ff */
[----:B------:R-:W2:Y:S02]  /*4dc0*/  SYNCS.PHASECHK.TRANS64.TRYWAIT P0, [UR5+0x8], R4 ;  /* 0x00000804ff0075a7 */ /* 0x000ea40008001105 */
[----:B--2---:R-:W-:Y:S05]  /*4dd0*/  @P0 BRA `(.L_x_91) ;  /* 0x0000000000080947 */ /* 0x004fea0003800000 */
[----:B------:R-:W2:Y:S02]  /*4de0*/  SYNCS.PHASECHK.TRANS64.TRYWAIT P0, [UR5+0x8], R4 ;  /* 0x00000804ff0075a7 */ /* 0x000ea40008001105 */
[----:B--2---:R-:W-:Y:S05]  /*4df0*/  @!P0 BRA `(.L_x_92) ;  /* 0x0000005800548947 */ /* 0x004fea0003800000 */
.L_x_91:
[----:B------:R-:W3:Y:S01]  /*4e00*/  LDS R6, [UR6+0x2c0] ;  /* 0x0002c006ff067984 */ /* 0x000ee20008000800 */
[----:B--2---:R-:W-:Y:S02]  /*4e10*/  HFMA2 R3, -RZ, RZ, 0, 5.9604644775390625e-08 ;  /* 0x00000001ff037431 */ /* 0x004fe400000001ff */
[----:B------:R-:W-:Y:S01]  /*4e20*/  IMAD.MOV.U32 R4, RZ, RZ, 0xffff ;  /* 0x0000ffffff047424 */ /* 0x000fe200078e00ff */
[----:B------:R-:W-:Y:S01]  /*4e30*/  UPRMT UR4, UR30, 0x654, UR7 ;  /* 0x000006541e047896 */ /* 0x000fe20008000007 */
[----:B---3--:R-:W-:-:S03]  /*4e40*/  IMAD.SHL.U32 R5, R6, 0x20, RZ ;  /* 0x0000002006057824 */ /* 0x008fc600078e00ff */
[-C--:B------:R-:W-:Y:S02]  /*4e50*/  SHF.L.U32 R4, R4, R6.reuse, RZ ;  /* 0x0000000604047219 */ /* 0x080fe400000006ff */
[----:B------:R-:W-:Y:S01]  /*4e60*/  SHF.L.U32 R6, R3, R6, RZ ;  /* 0x0000000603067219 */ /* 0x000fe200000006ff */
[----:B------:R3:W-:Y:S04]  /*4e70*/  STS [UR6+0x2c0], R5 ;  /* 0x0002c005ff007988 */ /* 0x0007e80008000806 */
[----:B------:R3:W-:Y:S04]  /*4e80*/  ATOMS.OR RZ, [UR5+0x14], R4 ;  /* 0x00001404ffff798c */ /* 0x0007e8000b000005 */
[----:B------:R3:W-:Y:S01]  /*4e90*/  ATOMS.OR RZ, [UR5+0x18], R6 ;  /* 0x00001806ffff798c */ /* 0x0007e2000b000005 */
[----:B------:R-:W-:Y:S03]  /*4ea0*/  SYNCS.ARRIVE.TRANS64.RED.A1T0 RZ, [UR4], RZ ;  /* 0x000000ffffff79a7 */ /* 0x000fe60008100404 */
[----:B------:R3:W-:Y:S01]  /*4eb0*/  ATOMS.XOR RZ, [UR5+0x10], R3 ;  /* 0x00001003ffff798c */ /* 0x0007e2000b800005 */
[----:B------:R-:W-:Y:S05]  /*4ec0*/  BRA `(.L_x_89) ;  /* 0x0000000000107947 */ /* 0x000fea0003800000 */
.L_x_82:
[----:B------:R-:W-:Y:S02]  /*4ed0*/  MOV R3, 0xffffffff ;  /* 0xffffffff00037802 */ /* 0x000fe40000000f00 */
[----:B------:R-:W-:-:S03]  /*4ee0*/  MOV R4, 0x4f10 ;  /* 0x00004f1000047802 */ /* 0x000fc60000000f00 */
[----:B------:R2:W-:Y:S04]  /*4ef0*/  STS [UR6+0x2c0], R3 ;  /* 0x0002c003ff007988 */ /* 0x0005e80008000806 */
[----:B-12--5:R-:W-:Y:S05]  /*4f00*/  CALL.REL.NOINC `($__internal_1_$__cuda_sm10x_tcgen05_guardrail_trap_phase_invalid_during_alloc) ;  /* 0x0000005c00907944 */ /* 0x026fea0003c00000 */
.L_x_89:
[----:B------:R-:W-:Y:S05]  /*4f10*/  WARPSYNC.ALL ;  /* 0x0000000000007948 */ /* 0x000fea0003800000 */
[----:B------:R-:W4:Y:S01]  /*4f20*/  S2UR UR17, SR_CgaCtaId ;  /* 0x00000000001179c3 */ /* 0x000f220000008800 */
[----:B------:R-:W-:Y:S01]  /*4f30*/  UMOV UR4, 0x400 ;  /* 0x0000040000047882 */ /* 0x000fe20000000000 */
[----:B------:R-:W-:-:S06]  /*4f40*/  NOP ;  /* 0x0000000000007918 */ /* 0x000fcc0000000000 */
[----:B------:R-:W-:Y:S06]  /*4f50*/  BAR.ARV 0x6, 0xa0 ;  /* 0x0182800000007b1d */ /* 0x000fec0000002000 */
[----:B------:R-:W1:Y:S01]  /*4f60*/  LDCU.64 UR6, c[0x0][0x388] ;  /* 0x00007100ff0677ac */ /* 0x000e620008000a00 */
[----:B------:R-:W-:Y:S01]  /*4f70*/  LOP3.LUT R2, R2, 0xffff, RZ, 0xc0, !PT ;  /* 0x0000ffff02027812 */ /* 0x000fe200078ec0ff */
[----:B--2---:R-:W-:Y:S01]  /*4f80*/  IMAD.MOV.U32 R8, RZ, RZ, 0x1 ;  /* 0x00000001ff087424 */ /* 0x004fe200078e00ff */
[----:B------:R-:W-:Y:S01]  /*4f90*/  LOP3.LUT R0, R0, 0xffff, RZ, 0xc0, !PT ;  /* 0x0000ffff00007812 */ /* 0x000fe200078ec0ff */
[----:B------:R-:W2:Y:S01]  /*4fa0*/  LDCU.64 UR8, c[0x0][0x390] ;  /* 0x00007200ff0877ac */ /* 0x000ea20008000a00 */
[----:B------:R-:W-:Y:S01]  /*4fb0*/  R2UR UR18, R2 ;  /* 0x00000000021272ca */ /* 0x000fe200000e0000 */
[----:B------:R-:W-:Y:S01]  /*4fc0*/  IMAD.MOV.U32 R2, RZ, RZ, RZ ;  /* 0x000000ffff027224 */ /* 0x000fe200078e00ff */
[----:B------:R-:W-:Y:S01]  /*4fd0*/  R2UR UR28, R0 ;  /* 0x00000000001c72ca */ /* 0x000fe200000e0000 */
[----:B------:R-:W-:Y:S01]  /*4fe0*/  IMAD.MOV.U32 R0, RZ, RZ, RZ ;  /* 0x000000ffff007224 */ /* 0x000fe200078e00ff */
[----:B------:R-:W-:Y:S01]  /*4ff0*/  UMOV UR21, URZ ;  /* 0x000000ff00157c82 */ /* 0x000fe20008000000 */
[----:B----4-:R-:W-:-:S02]  /*5000*/  ULEA UR17, UR17, UR4, 0x18 ;  /* 0x0000000411117291 */ /* 0x010fc4000f8ec0ff */
[----:B------:R-:W-:Y:S02]  /*5010*/  UISETP.NE.AND UP3, UPT, UR31, URZ, UPT ;  /* 0x000000ff1f00728c */ /* 0x000fe4000bf65270 */
[----:B------:R-:W-:Y:S01]  /*5020*/  UIADD3 UR23, UPT, UPT, UR17, 0x278, URZ ;  /* 0x0000027811177890 */ /* 0x000fe2000fffe0ff */
[----:B------:R-:W-:Y:S01]  /*5030*/  UMOV UR16, URZ ;  /* 0x000000ff00107c82 */ /* 0x000fe20008000000 */
[----:B------:R-:W-:Y:S01]  /*5040*/  UMOV UR26, 0x0 ;  /* 0x00000000001a7882 */ /* 0x000fe20000000000 */
[----:B-1----:R-:W-:Y:S02]  /*5050*/  UIADD3 UR4, UPT, UPT, UR6, 0x1f, URZ ;  /* 0x0000001f06047890 */ /* 0x002fe4000fffe0ff */
[----:B---3--:R-:W1:Y:S01]  /*5060*/  LDS R3, [UR17+0x2c0] ;  /* 0x0002c011ff037984 */ /* 0x008e620008000800 */
[----:B------:R-:W-:Y:S02]  /*5070*/  UPRMT UR23, URZ, 0x654, UR23 ;  /* 0x00000654ff177896 */ /* 0x000fe40008000017 */
[----:B------:R-:W-:Y:S01]  /*5080*/  USHF.R.S32.HI UR5, URZ, 0x1f, UR4 ;  /* 0x0000001fff057899 */ /* 0x000fe20008011404 */
[----:B------:R-:W-:Y:S01]  /*5090*/  UMOV UR27, 0x8100010 ;  /* 0x08100010001b7882 */ /* 0x000fe20000000000 */
[----:B------:R-:W-:-:S02]  /*50a0*/  UMOV UR24, 0x0 ;  /* 0x0000000000187882 */ /* 0x000fc40000000000 */
[----:B------:R-:W-:Y:S02]  /*50b0*/  ULEA.HI UR4, UR5, UR4, URZ, 0x5 ;  /* 0x0000000405047291 */ /* 0x000fe4000f8f28ff */
[----:B------:R-:W-:Y:S02]  /*50c0*/  UIADD3 UR5, UPT, UPT, UR17, 0x3400, URZ ;  /* 0x0000340011057890 */ /* 0x000fe4000fffe0ff */
[----:B------:R-:W-:Y:S02]  /*50d0*/  USHF.R.S32.HI UR4, URZ, 0x5, UR4 ;  /* 0x00000005ff047899 */ /* 0x000fe40008011404 */
[----:B------:R-:W-:Y:S02]  /*50e0*/  USHF.R.U32.HI UR5, URZ, 0x4, UR5 ;  /* 0x00000004ff057899 */ /* 0x000fe40008011605 */
[----:B------:R-:W-:Y:S02]  /*50f0*/  UIMAD UR4, UR4, UR7, URZ ;  /* 0x00000007040472a4 */ /* 0x000fe4000f8e02ff */
[----:B------:R-:W-:-:S02]  /*5100*/  ULOP3.LUT UR5, UR5, 0x3fff, URZ, 0xc0, !UPT ;  /* 0x00003fff05057892 */ /* 0x000fc4000f8ec0ff */
[----:B--2---:R-:W-:Y:S02]  /*5110*/  UIMAD UR4, UR4, UR8, URZ ;  /* 0x00000008040472a4 */ /* 0x004fe4000f8e02ff */
[----:B------:R-:W-:Y:S02]  /*5120*/  ULOP3.LUT UR19, UR5, 0x10000, URZ, 0xfc, !UPT ;  /* 0x0001000005137892 */ /* 0x000fe4000f8efcff */
[----:B------:R-:W-:Y:S02]  /*5130*/  UIMAD UR6, UR4, UR9, URZ ;  /* 0x00000009040672a4 */ /* 0x000fe4000f8e02ff */
[----:B------:R-:W-:Y:S02]  /*5140*/  UIADD3 UR4, UPT, UPT, UR17, 0x26400, URZ ;  /* 0x0002640011047890 */ /* 0x000fe4000fffe0ff */
[----:B------:R-:W-:Y:S02]  /*5150*/  UIADD3 UR29, UPT, UPT, UR6, -0x1, URZ ;  /* 0xffffffff061d7890 */ /* 0x000fe4000fffe0ff */
[----:B------:R-:W-:-:S02]  /*5160*/  USHF.R.U32.HI UR4, URZ, 0x4, UR4 ;  /* 0x00000004ff047899 */ /* 0x000fc40008011604 */
[----:B------:R-:W-:Y:S02]  /*5170*/  UISETP.GE.AND UP4, UPT, UR6, 0x1, UPT ;  /* 0x000000010600788c */ /* 0x000fe4000bf86270 */
[----:B------:R-:W-:Y:S01]  /*5180*/  ULOP3.LUT UR4, UR4, 0x3fff, URZ, 0xc0, !UPT ;  /* 0x00003fff04047892 */ /* 0x000fe2000f8ec0ff */
[----:B------:R-:W-:-:S03]  /*5190*/  UMOV UR25, 0x8100010 ;  /* 0x0810001000197882 */ /* 0x000fc60000000000 */
[----:B------:R-:W-:Y:S01]  /*51a0*/  ULOP3.LUT UR20, UR4, 0x10000, URZ, 0xfc, !UPT ;  /* 0x0001000004147892 */ /* 0x000fe2000f8efcff */
[C---:B-1----:R-:W-:Y:S01]  /*51b0*/  VIADD R5, R3.reuse, 0x20 ;  /* 0x0000002003057836 */ /* 0x042fe20000000000 */
[----:B------:R-:W-:-:S04]  /*51c0*/  LOP3.LUT R4, R3, 0xffff, RZ, 0xc0, !PT ;  /* 0x0000ffff03047812 */ /* 0x000fc800078ec0ff */
[----:B------:R-:W-:-:S05]  /*51d0*/  LOP3.LUT R5, R5, 0xffff, RZ, 0xc0, !PT ;  /* 0x0000ffff05057812 */ /* 0x000fca00078ec0ff */
[----:B------:R1:W-:Y:S02]  /*51e0*/  STL.64 [R1], R4 ;  /* 0x0000000401007387 */ /* 0x0003e40000100a00 */
.L_x_101:
[----:B-1----:R-:W-:-:S04]  /*51f0*/  SHF.L.U32 R5, R2, 0x1f, RZ ;  /* 0x0000001f02057819 */ /* 0x002fc800000006ff */
[----:B------:R-:W1:Y:S02]  /*5200*/  SYNCS.PHASECHK.TRANS64.TRYWAIT P0, [UR17+0x270], R5 ;  /* 0x00027005ff0075a7 */ /* 0x000e640008001111 */
[----:B-1-34-:R-:W-:Y:S05]  /*5210*/  @!P0 BRA `(.L_x_93) ;  /* 0x0000005400648947 */ /* 0x01afea0003800000 */
.L_x_238:
[----:B-1----:R-:W1:Y:S01]  /*5220*/  LDS.128 R4, [UR17+0x2b0] ;  /* 0x0002b011ff047984 */ /* 0x002e620008000c00 */
[----:B------:R-:W-:Y:S01]  /*5230*/  ULEA UR22, UR21, UR17, 0x3 ;  /* 0x0000001115167291 */ /* 0x000fe2000f8e18ff */
[----:B------:R-:W-:Y:S01]  /*5240*/  @!PT LDS RZ, [RZ] ;  /* 0x00000000fffff984 */ /* 0x000fe20000000800 */
[----:B------:R-:W-:Y:S01]  /*5250*/  @!PT LDS RZ, [RZ] ;  /* 0x00000000fffff984 */ /* 0x000fe20000000800 */
[----:B------:R-:W-:Y:S01]  /*5260*/  @!PT LDS RZ, [RZ] ;  /* 0x00000000fffff984 */ /* 0x000fe20000000800 */
[----:B------:R-:W-:Y:S01]  /*5270*/  @!PT LDS RZ, [RZ] ;  /* 0x00000000fffff984 */ /* 0x000fe20000000800 */
[----:B------:R2:W-:Y:S06]  /*5280*/  MEMBAR.ALL.CTA ;  /* 0x0000000000007992 */ /* 0x0005ec0000008000 */
[----:B--2---:R-:W2:Y:S02]  /*5290*/  FENCE.VIEW.ASYNC.S ;  /* 0x00000000000073c6 */ /* 0x004ea40000000000 */
[----:B--2---:R-:W-:Y:S01]  /*52a0*/  SYNCS.ARRIVE.TRANS64.RED.A1T0 RZ, [UR23], RZ ;  /* 0x000000ffffff79a7 */ /* 0x004fe20008100417 */
[----:B-1----:R-:W-:Y:S01]  /*52b0*/  LOP3.LUT P2, RZ, R6, 0x1, RZ, 0xc0, !PT ;  /* 0x0000000106ff7812 */ /* 0x002fe2000784c0ff */
[----:B------:R-:W-:-:S12]  /*52c0*/  BRA.U UP3, `(.L_x_94) ;  /* 0x00000001030c7547 */ /* 0x000fd8000b800000 */
[----:B------:R-:W-:-:S04]  /*52d0*/  SHF.L.U32 R5, R8, 0x1f, RZ ;  /* 0x0000001f08057819 */ /* 0x000fc800000006ff */
[----:B------:R-:W1:Y:S02]  /*52e0*/  SYNCS.PHASECHK.TRANS64.TRYWAIT P0, [UR22+0x290], R5 ;  /* 0x00029005ff0075a7 */ /* 0x000e640008001116 */
[----:B-1----:R-:W-:Y:S05]  /*52f0*/  @!P0 BRA `(.L_x_95) ;  /* 0x0000005400448947 */ /* 0x002fea0003800000 */
.L_x_94:
[----:B------:R-:W-:Y:S05]  /*5300*/  BRA.U UP3, `(.L_x_96) ;  /* 0x0000000103d47547 */ /* 0x000fea000b800000 */
[----:B------:R-:W-:Y:S05]  /*5310*/  BRA.U !UP4, `(.L_x_97) ;  /* 0x000000010cc47547 */ /* 0x000fea000b800000 */
[----:B------:R-:W-:Y:S01]  /*5320*/  ULEA UR4, UR21, UR43, 0x2 ;  /* 0x0000002b15047291 */ /* 0x000fe2000f8e10ff */
[----:B-1----:R-:W-:-:S08]  /*5330*/  SHF.L.U32 R4, R0, 0x1f, RZ ;  /* 0x0000001f00047819 */ /* 0x002fd000000006ff */
[----:B------:R-:W5:Y:S01]  /*5340*/  LDL R5, [UR4] ;  /* 0x00000004ff057983 */ /* 0x000f620008100800 */
[----:B------:R-:W-:Y:S02]  /*5350*/  ULEA UR4, UR16, UR17, 0x3 ;  /* 0x0000001110047291 */ /* 0x000fe4000f8e18ff */
[----:B------:R-:W-:Y:S01]  /*5360*/  UPLOP3.LUT UP2, UPT, UPT, UPT, UPT, 0x40, 0x4 ;  /* 0x000000000004789c */ /* 0x000fe20003f4e870 */
[----:B------:R-:W-:Y:S01]  /*5370*/  UMOV UR15, UR29 ;  /* 0x0000001d000f7c82 */ /* 0x000fe20008000000 */
[----:B------:R-:W-:-:S05]  /*5380*/  UMOV UR5, UR16 ;  /* 0x0000001000057c82 */ /* 0x000fca0008000000 */
[----:B------:R1:W2:Y:S04]  /*5390*/  SYNCS.PHASECHK.TRANS64.TRYWAIT P1, [UR4], R4 ;  /* 0x00000004ff0075a7 */ /* 0x0002a80008021104 */
.L_x_100:
[----:B---3--:R-:W-:Y:S01]  /*53a0*/  ULEA UR10, UR5, UR17, 0x3 ;  /* 0x00000011050a7291 */ /* 0x008fe2000f8e18ff */
[----:B--2-4-:R-:W-:Y:S11]  /*53b0*/  @P1 BRA `(.L_x_98) ;  /* 0x00000000000c1947 */ /* 0x014ff60003800000 */
[----:B------:R-:W-:Y:S04]  /*53c0*/  SHF.L.U32 R6, R0, 0x1f, RZ ;  /* 0x0000001f00067819 */ /* 0x000fe800000006ff */
[----:B------:R-:W2:Y:S02]  /*53d0*/  SYNCS.PHASECHK.TRANS64.TRYWAIT P0, [UR10], R6 ;  /* 0x00000006ff0075a7 */ /* 0x000ea4000800110a */
[----:B--2---:R-:W-:Y:S05]  /*53e0*/  @!P0 BRA `(.L_x_99) ;  /* 0x0000005400208947 */ /* 0x004fea0003800000 */
.L_x_98:
[----:B------:R-:W-:Y:S01]  /*53f0*/  UISETP.NE.AND UP0, UPT, UR15, URZ, UPT ;  /* 0x000000ff0f00728c */ /* 0x000fe2000bf05270 */
[----:B------:R-:W-:Y:S01]  /*5400*/  PLOP3.LUT P1, PT, PT, PT, PT, 0x80, 0x8 ;  /* 0x000000000008781c */ /* 0x000fe20003f2f070 */
[----:B------:R-:W-:Y:S02]  /*5410*/  UIADD3 UR4, UPT, UPT, UR5, 0x1, URZ ;  /* 0x0000000105047890 */ /* 0x000fe4000fffe0ff */
[----:B------:R-:W-:Y:S02]  /*5420*/  ULEA UR8, UR5, UR20, 0x7 ;  /* 0x0000001405087291 */ /* 0x000fe4000f8e38ff */
[----:B------:R-:W-:Y:S01]  /*5430*/  UISETP.NE.AND UP1, UPT, UR4, 0x23, UPT ;  /* 0x000000230400788c */ /* 0x000fe2000bf25270 */
[----:B------:R-:W-:Y:S01]  /*5440*/  PLOP3.LUT P0, PT, PT, PT, UP0, 0x80, 0x8 ;  /* 0x000000000008781c */ /* 0x000fe20003f0f008 */
[----:B------:R-:W-:Y:S02]  /*5450*/  UIADD3 UR12, UPT, UPT, UR8, 0x2, URZ ;  /* 0x00000002080c7890 */ /* 0x000fe4000fffe0ff */
[----:B------:R-:W-:Y:S02]  /*5460*/  USEL UR6, URZ, 0x1, UP1 ;  /* 0x00000001ff067887 */ /* 0x000fe40008800000 */
[----:B------:R-:W-:Y:S02]  /*5470*/  USEL UR16, UR4, URZ, UP1 ;  /* 0x000000ff04107287 */ /* 0x000fe40008800000 */
[----:B------:R-:W-:Y:S02]  /*5480*/  UIADD3 UR10, UPT, UPT, UR10, 0x118, URZ ;  /* 0x000001180a0a7890 */ /* 0x000fe4000fffe0ff */
[----:B------:R-:W-:Y:S01]  /*5490*/  @UP0 ULEA UR4, UR16, UR17, 0x3 ;  /* 0x0000001110040291 */ /* 0x000fe2000f8e18ff */
[----:B------:R-:W-:Y:S01]  /*54a0*/  LOP3.LUT R0, R0, UR6, RZ, 0x3c, !PT ;  /* 0x0000000600007c12 */ /* 0x000fe2000f8e3cff */
[----:B------:R-:W-:Y:S01]  /*54b0*/  UMOV UR9, 0x80004020 ;  /* 0x8000402000097882 */ /* 0x000fe20000000000 */
[----:B------:R-:W-:Y:S01]  /*54c0*/  UMOV UR13, 0x80004020 ;  /* 0x80004020000d7882 */ /* 0x000fe20000000000 */
[----:B------:R-:W-:Y:S01]  /*54d0*/  UMOV UR7, 0x80004020 ;  /* 0x8000402000077882 */ /* 0x000fe20000000000 */
[----:B-1----:R-:W-:Y:S04]  /*54e0*/  @P0 SHF.L.U32 R4, R0, 0x1f, RZ ;  /* 0x0000001f00040819 */ /* 0x002fe800000006ff */
[----:B------:R3:W4:Y:S01]  /*54f0*/  @P0 SYNCS.PHASECHK.TRANS64.TRYWAIT P1, [UR4], R4 ;  /* 0x00000004ff0005a7 */ /* 0x0007220008021104 */
[----:B------:R-:W-:Y:S11]  /*5500*/  ELECT P0, URZ, PT ;  /* 0x0000000000ff782f */ /* 0x000ff60003800000 */
[----:B------:R-:W-:Y:S02]  /*5510*/  @!UPT UIADD3 URZ, UPT, UPT, URZ, URZ, URZ ;  /* 0x000000fffffff290 */ /* 0x000fe4000fffe0ff */
[C---:B-----5:R-:W-:Y:S01]  /*5520*/  @P0 R2UR.BROADCAST UR14, R5.reuse ;  /* 0x00000000050e02ca */ /* 0x060fe200008e0000 */
[----:B------:R-:W-:Y:S01]  /*5530*/  ULEA UR4, UR5, UR19, 0x8 ;  /* 0x0000001305047291 */ /* 0x000fe2000f8e40ff */
[----:B------:R-:W-:Y:S11]  /*5540*/  ELECT P0, URZ, PT ;  /* 0x0000000000ff782f */ /* 0x000ff60003800000 */
[----:B------:R-:W-:Y:S02]  /*5550*/  @!UPT UIADD3 URZ, UPT, UPT, URZ, URZ, URZ ;  /* 0x000000fffffff290 */ /* 0x000fe4000fffe0ff */
[----:B------:R-:W-:Y:S01]  /*5560*/  @P0 R2UR.BROADCAST UR11, R5 ;  /* 0x00000000050b02ca */ /* 0x000fe200008e0000 */
[----:B------:R-:W-:Y:S01]  /*5570*/  UIADD3 UR6, UPT, UPT, UR4, 0x2, URZ ;  /* 0x0000000204067890 */ /* 0x000fe2000fffe0ff */
[----:B------:R-:W-:Y:S02]  /*5580*/  UMOV UR5, 0x80004020 ;  /* 0x8000402000057882 */ /* 0x000fe40000000000 */
[----:B------:R1:W-:Y:S01]  /*5590*/  UTCHMMA.2CTA gdesc[UR4], gdesc[UR8], tmem[UR14], tmem[UR26], idesc[UR27], UP2 ;  /* 0x00ff1a08040075ea */ /* 0x0003e2000920000e */
[----:B------:R-:W-:Y:S08]  /*55a0*/  UPLOP3.LUT UP2, UPT, UPT, UPT, UPT, 0x80, 0x8 ;  /* 0x000000000008789c */ /* 0x000ff00003f4f070 */
[----:B------:R3:W-:Y:S01]  /*55b0*/  UTCHMMA.2CTA gdesc[UR6], gdesc[UR12], tmem[UR11], tmem[UR24], idesc[UR25], UPT ;  /* 0x00ff180c060075ea */ /* 0x0007e2000ba0000b */
[----:B------:R3:W-:Y:S01]  /*55c0*/  UTCBAR.2CTA.MULTICAST [UR10], URZ, UR18 ;  /* 0x000000ff0a0073e9 */ /* 0x0007e20008200812 */
[----:B-1----:R-:W-:Y:S02]  /*55d0*/  UIADD3 UR4, UPT, UPT, UR15, 0x1, URZ ;  /* 0x000000010f047890 */ /* 0x002fe4000fffe0ff */
[----:B------:R-:W-:Y:S02]  /*55e0*/  UIADD3 UR8, UPT, UPT, UR15, -0x1, URZ ;  /* 0xffffffff0f087890 */ /* 0x000fe4000fffe0ff */
[----:B------:R-:W-:Y:S01]  /*55f0*/  UISETP.GT.U32.AND UP0, UPT, UR4, 0x1, UPT ;  /* 0x000000010400788c */ /* 0x000fe2000bf04070 */
[----:B------:R-:W-:Y:S04]  /*5600*/  UMOV UR5, UR16 ;  /* 0x0000001000057c82 */ /* 0x000fe80008000000 */
[----:B------:R-:W-:Y:S04]  /*5610*/  UMOV UR15, UR8 ;  /* 0x00000008000f7c82 */ /* 0x000fe80008000000 */
[----:B------:R-:W-:Y:S05]  /*5620*/  BRA.U UP0, `(.L_x_100) ;  /* 0xfffffffd005c7547 */ /* 0x000fea000b83ffff */
.L_x_97:
[----:B------:R-:W-:-:S09]  /*5630*/  UIADD3 UR4, UPT, UPT, UR22, 0x280, URZ ;  /* 0x0000028016047890 */ /* 0x000fd2000fffe0ff */
[----:B------:R2:W-:Y:S01]  /*5640*/  UTCBAR.2CTA.MULTICAST [UR4], URZ, UR28 ;  /* 0x000000ff040073e9 */ /* 0x0005e2000820081c */
[----:B------:R-:W-:Y:S02]  /*5650*/  NOP ;  /* 0x0000000000007918 */ /* 0x000fe40000000000 */
.L_x_96:
[----:B--2---:R-:W-:Y:S01]  /*5660*/  UIADD3 UR4, UPT, UPT, UR21, 0x1, URZ ;  /* 0x0000000115047890 */ /* 0x004fe2000fffe0ff */
[----:B------:R-:W-:-:S03]  /*5670*/  LOP3.LUT R2, R2, 0x1, RZ, 0x3c, !PT ;  /* 0x0000000102027812 */ /* 0x000fc600078e3cff */
[----:B------:R-:W-:-:S04]  /*5680*/  UISETP.NE.AND UP0, UPT, UR4, 0x2, UPT ;  /* 0x000000020400788c */ /* 0x000fc8000bf05270 */
[----:B------:R-:W-:Y:S02]  /*5690*/  USEL UR5, URZ, 0x1, UP0 ;  /* 0x00000001ff057887 */ /* 0x000fe40008000000 */
[----:B------:R-:W-:-:S04]  /*56a0*/  USEL UR21, UR4, URZ, UP0 ;  /* 0x000000ff04157287 */ /* 0x000fc80008000000 */
[----:B------:R-:W-:Y:S01]  /*56b0*/  LOP3.LUT R8, R8, UR5, RZ, 0x3c, !PT ;  /* 0x0000000508087c12 */ /* 0x000fe2000f8e3cff */
[----:B------:R-:W-:Y:S07]  /*56c0*/  @P2 BRA `(.L_x_101) ;  /* 0xfffffff800c82947 */ /* 0x000fee000383ffff */
[----:B------:R-:W2:Y:S01]  /*56d0*/  S2UR UR8, SR_CgaCtaId ;  /* 0x00000000000879c3 */ /* 0x000ea20000008800 */
[----:B------:R-:W-:Y:S01]  /*56e0*/  ELECT P0, URZ, PT ;  /* 0x0000000000ff782f */ /* 0x000fe20003800000 */
[----:B------:R-:W-:Y:S01]  /*56f0*/  HFMA2 R0, -RZ, RZ, 0, 5.9604644775390625e-08 ;  /* 0x00000001ff007431 */ /* 0x000fe200000001ff */
[----:B------:R-:W-:-:S05]  /*5700*/  UMOV UR4, 0x40 ;  /* 0x0000004000047882 */ /* 0x000fca0000000000 */
[----:B------:R-:W-:Y:S01]  /*5710*/  UVIRTCOUNT.DEALLOC.SMPOOL 0x80 ;  /* 0x000000800000784c */ /* 0x000fe20000000000 */
[----:B------:R-:W-:Y:S02]  /*5720*/  UISETP.NE.AND UP0, UPT, UR31, URZ, UPT ;  /* 0x000000ff1f00728c */ /* 0x000fe4000bf05270 */
[----:B--2---:R-:W-:-:S09]  /*5730*/  ULEA UR8, UR8, UR4, 0x18 ;  /* 0x0000000408087291 */ /* 0x004fd2000f8ec0ff */
[----:B------:R2:W-:Y:S01]  /*5740*/  @P0 STS.U8 [UR8+0x1c], R0 ;  /* 0x00001c00ff000988 */ /* 0x0005e20008000008 */
[----:B------:R-:W-:Y:S05]  /*5750*/  BRA.U UP0, `(.L_x_102) ;  /* 0x0000000100587547 */ /* 0x000fea000b800000 */
[----:B------:R-:W-:Y:S01]  /*5760*/  UIADD3 UR5, UPT, UPT, UR17, 0x290, URZ ;  /* 0x0000029011057890 */ /* 0x000fe2000fffe0ff */
[----:B------:R-:W-:-:S03]  /*5770*/  SHF.L.U32 R2, R8, 0x1f, RZ ;  /* 0x0000001f08027819 */ /* 0x000fc600000006ff */
[----:B------:R-:W-:-:S09]  /*5780*/  ULEA UR4, UR21, UR5, 0x3 ;  /* 0x0000000515047291 */ /* 0x000fd2000f8e18ff */
[----:B------:R-:W1:Y:S02]  /*5790*/  SYNCS.PHASECHK.TRANS64.TRYWAIT P0, [UR4], R2 ;  /* 0x00000002ff0075a7 */ /* 0x000e640008001104 */
[----:B-1----:R-:W-:Y:S05]  /*57a0*/  @!P0 BRA `(.L_x_103) ;  /* 0x0000005000488947 */ /* 0x002fea0003800000 */
.L_x_242:
[----:B------:R-:W-:-:S04]  /*57b0*/  UIADD3 UR4, UPT, UPT, UR21, 0x1, URZ ;  /* 0x0000000115047890 */ /* 0x000fc8000fffe0ff */
[----:B------:R-:W-:-:S04]  /*57c0*/  UISETP.NE.AND UP1, UPT, UR4, 0x2, UPT ;  /* 0x000000020400788c */ /* 0x000fc8000bf25270 */
[----:B---3--:R-:W-:Y:S02]  /*57d0*/  USEL UR6, URZ, 0x1, UP1 ;  /* 0x00000001ff067887 */ /* 0x008fe40008800000 */
[----:B------:R-:W-:-:S04]  /*57e0*/  USEL UR4, UR4, URZ, UP1 ;  /* 0x000000ff04047287 */ /* 0x000fc80008800000 */
[----:B------:R-:W-:Y:S01]  /*57f0*/  ULEA UR4, UR4, UR5, 0x3 ;  /* 0x0000000504047291 */ /* 0x000fe2000f8e18ff */
[----:B-1----:R-:W-:-:S04]  /*5800*/  LOP3.LUT R2, R8, UR6, RZ, 0x3c, !PT ;  /* 0x0000000608027c12 */ /* 0x002fc8000f8e3cff */
[----:B------:R-:W-:Y:S01]  /*5810*/  SHF.L.U32 R2, R2, 0x1f, RZ ;  /* 0x0000001f02027819 */ /* 0x000fe200000006ff */
[----:B--2---:R-:W-:-:S04]  /*5820*/  IMAD.U32 R0, RZ, RZ, UR4 ;  /* 0x00000004ff007e24 */ /* 0x004fc8000f8e00ff */
[----:B------:R1:W2:Y:S03]  /*5830*/  SYNCS.PHASECHK.TRANS64.TRYWAIT P0, [R0+URZ], R2 ;  /* 0x00000002000075a7 */ /* 0x0002a600080011ff */
[----:B--2---:R-:W-:Y:S05]  /*5840*/  @!P0 NANOSLEEP.SYNCS 0x989680 ;  /* 0x009896800000895d */ /* 0x004fea0003900000 */
[----:B------:R-:W2:Y:S02]  /*5850*/  @!P0 SYNCS.PHASECHK.TRANS64 P0, [R0+URZ], R2 ;  /* 0x00000002000085a7 */ /* 0x000ea400080010ff */
[----:B--2---:R-:W-:Y:S05]  /*5860*/  @P0 BRA `(.L_x_104) ;  /* 0x0000000000200947 */ /* 0x004fea0003800000 */
.L_x_105:
[----:B--2---:R2:W3:Y:S02]  /*5870*/  SYNCS.PHASECHK.TRANS64.TRYWAIT P0, [R0+URZ], R2 ;  /* 0x00000002000075a7 */ /* 0x0044e400080011ff */
[----:B---3--:R-:W-:Y:S05]  /*5880*/  @!P0 NANOSLEEP.SYNCS 0x989680 ;  /* 0x009896800000895d */ /* 0x008fea0003900000 */
[----:B------:R-:W3:Y:S02]  /*5890*/  @!P0 SYNCS.PHASECHK.TRANS64 P0, [R0+URZ], R2 ;  /* 0x00000002000085a7 */ /* 0x000ee400080010ff */
[----:B---3--:R-:W-:Y:S05]  /*58a0*/  @!P0 BRA `(.L_x_105) ;  /* 0xfffffffc00f08947 */ /* 0x008fea000383ffff */
[----:B------:R-:W-:Y:S05]  /*58b0*/  BRA `(.L_x_104) ;  /* 0x00000000000c7947 */ /* 0x000fea0003800000 */
.L_x_102:
[----:B------:R-:W-:-:S04]  /*58c0*/  UIADD3 UR4, UPT, UPT, UR17, 0x2a0, URZ ;  /* 0x000002a011047890 */ /* 0x000fc8000fffe0ff */
[----:B------:R-:W-:-:S09]  /*58d0*/  UPRMT UR4, UR30, 0x654, UR4 ;  /* 0x000006541e047896 */ /* 0x000fd20008000004 */
[----:B------:R-:W-:Y:S03]  /*58e0*/  SYNCS.ARRIVE.TRANS64.RED.A1T0 RZ, [UR4], RZ ;  /* 0x000000ffffff79a7 */ /* 0x000fe60008100404 */
.L_x_104:
[----:B-12---:R-:W-:Y:S01]  /*58f0*/  SHF.L.U32 R2, RZ, 0x1f, RZ ;  /* 0x0000001fff027819 */ /* 0x006fe200000006ff */
[----:B------:R-:W-:Y:S01]  /*5900*/  UIADD3 UR4, UPT, UPT, UR17, 0x2a0, URZ ;  /* 0x000002a011047890 */ /* 0x000fe2000fffe0ff */
[----:B------:R-:W-:Y:S02]  /*5910*/  PLOP3.LUT P0, PT, PT, PT, UP0, 0x80, 0x8 ;  /* 0x000000000008781c */ /* 0x000fe40003f0f008 */
[----:B----4-:R-:W1:Y:S02]  /*5920*/  SYNCS.PHASECHK.TRANS64.TRYWAIT P1, [UR17+0x2a0], R2 ;  /* 0x0002a002ff0075a7 */ /* 0x010e640008021111 */
[----:B-1----:R-:W-:Y:S09]  /*5930*/  @!P1 BRA `(.L_x_106) ;  /* 0x0000004c00fc9947 */ /* 0x002ff20003800000 */
.L_x_244:
[----:B------:R-:W-:Y:S01]  /*5940*/  @!UP0 UPRMT UR4, UR30, 0x654, UR4 ;  /* 0x000006541e048896 */ /* 0x000fe20008000004 */
[----:B------:R-:W-:Y:S01]  /*5950*/  LOP3.LUT R3, R3, 0xffff, RZ, 0xc0, !PT ;  /* 0x0000ffff03037812 */ /* 0x000fe200078ec0ff */
[----:B-1----:R-:W-:-:S03]  /*5960*/  IMAD.MOV.U32 R2, RZ, RZ, 0xffff ;  /* 0x0000ffffff027424 */ /* 0x002fc600078e00ff */
[----:B------:R-:W-:-:S04]  /*5970*/  SHF.R.U32.HI R3, RZ, 0x5, R3 ;  /* 0x00000005ff037819 */ /* 0x000fc80000011603 */
[----:B------:R-:W-:Y:S01]  /*5980*/  @!P0 SYNCS.ARRIVE.TRANS64.RED.A1T0 RZ, [UR4], RZ ;  /* 0x000000ffffff89a7 */ /* 0x000fe20008100404 */
[----:B------:R-:W-:Y:S01]  /*5990*/  NOP ;  /* 0x0000000000007918 */ /* 0x000fe20000000000 */
[----:B------:R-:W1:Y:S01]  /*59a0*/  LDS R0, [UR8+0x14] ;  /* 0x00001408ff007984 */ /* 0x000e620008000800 */
[----:B------:R-:W-:-:S04]  /*59b0*/  SHF.L.U32 R2, R2, R3, RZ ;  /* 0x0000000302027219 */ /* 0x000fc800000006ff */
[----:B-1----:R-:W-:-:S04]  /*59c0*/  LOP3.LUT R0, R0, R2, RZ, 0xc0, !PT ;  /* 0x0000000200007212 */ /* 0x002fc800078ec0ff */
[----:B------:R-:W-:Y:S01]  /*59d0*/  ISETP.NE.AND P0, PT, R0, R2, PT ;  /* 0x000000020000720c */ /* 0x000fe20003f05270 */
[----:B------:R-:W-:-:S05]  /*59e0*/  IMAD.MOV.U32 R0, RZ, RZ, 0x1 ;  /* 0x00000001ff007424 */ /* 0x000fca00078e00ff */
[----:B------:R-:W-:-:S07]  /*59f0*/  SHF.L.U32 R0, R0, R3, RZ ;  /* 0x0000000300007219 */ /* 0x000fce00000006ff */
[----:B------:R-:W-:Y:S05]  /*5a00*/  @P0 BRA `(.L_x_107) ;  /* 0x00000000005c0947 */ /* 0x000fea0003800000 */
[----:B------:R-:W1:Y:S02]  /*5a10*/  LDS R3, [UR8+0x18] ;  /* 0x00001808ff037984 */ /* 0x000e640008000800 */
[----:B-1----:R-:W-:-:S04]  /*5a20*/  LOP3.LUT R3, R3, R0, RZ, 0xc0, !PT ;  /* 0x0000000003037212 */ /* 0x002fc800078ec0ff */
[----:B------:R-:W-:-:S13]  /*5a30*/  ISETP.NE.AND P0, PT, R3, R0, PT ;  /* 0x000000000300720c */ /* 0x000fda0003f05270 */
[----:B------:R-:W-:Y:S05]  /*5a40*/  @P0 BRA `(.L_x_108) ;  /* 0x0000000000400947 */ /* 0x000fea0003800000 */
[----:B------:R-:W-:Y:S01]  /*5a50*/  R2UR UR4, R2 ;  /* 0x00000000020472ca */ /* 0x000fe200000e0000 */
[----:B------:R-:W1:Y:S01]  /*5a60*/  S2R R3, SR_LANEID ;  /* 0x0000000000037919 */ /* 0x000e620000000000 */
[----:B------:R-:W-:-:S04]  /*5a70*/  LOP3.LUT R0, RZ, R0, RZ, 0x33, !PT ;  /* 0x00000000ff007212 */ /* 0x000fc800078e33ff */
[----:B---3--:R-:W2:Y:S07]  /*5a80*/  REDUX UR6, R0 ;  /* 0x00000000000673c4 */ /* 0x008eae0000000000 */
[----:B------:R-:W-:-:S03]  /*5a90*/  ULOP3.LUT UR5, URZ, UR4, URZ, 0x33, !UPT ;  /* 0x00000004ff057292 */ /* 0x000fc6000f8e33ff */
[----:B------:R-:W-:Y:S02]  /*5aa0*/  VOTEU.ANY UR4, UPT, PT ;  /* 0x0000000000047886 */ /* 0x000fe400038e0100 */
[----:B------:R-:W-:Y:S01]  /*5ab0*/  UFLO.U32 UR4, UR4 ;  /* 0x00000004000472bd */ /* 0x000fe200080e0000 */
[----:B------:R-:W-:-:S04]  /*5ac0*/  IMAD.U32 R2, RZ, RZ, UR5 ;  /* 0x00000005ff027e24 */ /* 0x000fc8000f8e00ff */
[----:B------:R-:W3:Y:S02]  /*5ad0*/  REDUX UR7, R2 ;  /* 0x00000000020773c4 */ /* 0x000ee40000000000 */
[----:B------:R4:W-:Y:S01]  /*5ae0*/  UTCATOMSWS.AND URZ, UR5 ;  /* 0x0000000500ff79e3 */ /* 0x0009e20008000000 */
[----:B--2---:R-:W-:Y:S01]  /*5af0*/  IMAD.U32 R0, RZ, RZ, UR6 ;  /* 0x00000006ff007e24 */ /* 0x004fe2000f8e00ff */
[----:B-1----:R-:W-:Y:S01]  /*5b00*/  ISETP.EQ.U32.AND P0, PT, R3, UR4, PT ;  /* 0x0000000403007c0c */ /* 0x002fe2000bf02070 */
[----:B---3--:R-:W-:-:S12]  /*5b10*/  IMAD.U32 R2, RZ, RZ, UR7 ;  /* 0x00000007ff027e24 */ /* 0x008fd8000f8e00ff */
[----:B------:R4:W-:Y:S04]  /*5b20*/  @P0 ATOMS.AND RZ, [UR8+0x14], R2 ;  /* 0x00001402ffff098c */ /* 0x0009e8000a800008 */
[----:B------:R4:W-:Y:S01]  /*5b30*/  @P0 ATOMS.AND RZ, [UR8+0x18], R0 ;  /* 0x00001800ffff098c */ /* 0x0009e2000a800008 */
[----:B------:R-:W-:Y:S05]  /*5b40*/  BRA `(.L_x_109) ;  /* 0x0000000000147947 */ /* 0x000fea0003800000 */
.L_x_108:
[----:B------:R-:W-:Y:S02]  /*5b50*/  MOV R2, 0x5b70 ;  /* 0x00005b7000027802 */ /* 0x000fe40000000f00 */
[----:B---3-5:R-:W-:Y:S05]  /*5b60*/  CALL.REL.NOINC `($__internal_0_$__cuda_sm10x_tcgen05_guardrail_trap_col_being_dealloced_not_returned_by_alloc) ;  /* 0x00000050006c7944 */ /* 0x028fea0003c00000 */
[----:B------:R-:W-:Y:S05]  /*5b70*/  BRA `(.L_x_109) ;  /* 0x0000000000087947 */ /* 0x000fea0003800000 */
.L_x_107:
[----:B------:R-:W-:Y:S02]  /*5b80*/  MOV R2, 0x5ba0 ;  /* 0x00005ba000027802 */ /* 0x000fe40000000f00 */
[----:B---3-5:R-:W-:Y:S05]  /*5b90*/  CALL.REL.NOINC `($__internal_2_$__cuda_sm10x_tcgen05_guardrail_trap_unallocated_columns_being_dealloced) ;  /* 0x0000005000787944 */ /* 0x028fea0003c00000 */
.L_x_109:
[----:B------:R-:W-:Y:S01]  /*5ba0*/  NOP ;  /* 0x0000000000007918 */ /* 0x000fe20000000000 */
[----:B----4-:R-:W-:Y:S05]  /*5bb0*/  EXIT ;  /* 0x000000000000794d */ /* 0x010fea0003800000 */
.L_x_81:
[----:B------:R-:W-:-:S09]  /*5bc0*/  UISETP.NE.OR UP0, UPT, UR18, 0x3, !UP3 ;  /* 0x000000031200788c */ /* 0x000fd2000df05670 */
[----:B------:R-:W-:Y:S05]  /*5bd0*/  BRA.U UP0, `(.L_x_110) ;  /* 0x0000001100c07547 */ /* 0x000fea000b800000 */
[----:B------:R-:W2:Y:S01]  /*5be0*/  LDCU.64 UR4, c[0x0][0x988] ;  /* 0x00013100ff0477ac */ /* 0x000ea20008000a00 */
[----:B------:R-:W3:Y:S01]  /*5bf0*/  S2UR UR6, SR_CgaCtaId ;  /* 0x00000000000679c3 */ /* 0x000ee20000008800 */
[----:B------:R-:W-:Y:S01]  /*5c00*/  HFMA2 R10, -RZ, RZ, 0, 5.9604644775390625e-08 ;  /* 0x00000001ff0a7431 */ /* 0x000fe200000001ff */
[----:B------:R-:W-:Y:S01]  /*5c10*/  MOV R9, RZ ;  /* 0x000000ff00097202 */ /* 0x000fe20000000f00 */
[----:B------:R-:W4:Y:S01]  /*5c20*/  LDCU UR37, c[0x0][0x370] ;  /* 0x00006e00ff2577ac */ /* 0x000f220008000800 */
[----:B------:R-:W-:Y:S01]  /*5c30*/  HFMA2 R3, -RZ, RZ, 0, 0.00048828125 ;  /* 0x00001000ff037431 */ /* 0x000fe200000001ff */
[----:B------:R-:W1:Y:S03]  /*5c40*/  LDCU.128 UR32, c[0x0][0xc10] ;  /* 0x00018200ff2077ac */ /* 0x000e660008000c00 */
[----:B------:R-:W4:Y:S01]  /*5c50*/  LDC.64 R12, c[0x0][0x348] ;  /* 0x0000d200ff0c7b82 */ /* 0x000f220000000a00 */
[----:B------:R-:W1:Y:S01]  /*5c60*/  LDCU UR36, c[0x0][0x374] ;  /* 0x00006e80ff2477ac */ /* 0x000e620008000800 */
[----:B------:R-:W4:Y:S01]  /*5c70*/  LDCU.64 UR30, c[0x0][0x990] ;  /* 0x00013200ff1e77ac */ /* 0x000f220008000a00 */
[----:B------:R-:W4:Y:S01]  /*5c80*/  LDCU UR26, c[0x0][0xc0c] ;  /* 0x00018180ff1a77ac */ /* 0x000f220008000800 */
[----:B--2---:R-:W-:Y:S01]  /*5c90*/  UISETP.NE.U32.AND UP0, UPT, UR4, URZ, UPT ;  /* 0x000000ff0400728c */ /* 0x004fe2000bf05070 */
[----:B------:R-:W2:Y:S01]  /*5ca0*/  LDCU.128 UR40, c[0x0][0xa80] ;  /* 0x00015000ff2877ac */ /* 0x000ea20008000c00 */
[----:B------:R-:W2:Y:S01]  /*5cb0*/  LDCU UR52, c[0x0][0xc20] ;  /* 0x00018400ff3477ac */ /* 0x000ea20008000800 */
[----:B------:R-:W2:Y:S01]  /*5cc0*/  LDCU UR4, c[0x0][0xc30] ;  /* 0x00018600ff0477ac */ /* 0x000ea20008000800 */
[----:B------:R-:W2:Y:S01]  /*5cd0*/  LDCU.128 UR48, c[0x0][0xa90] ;  /* 0x00015200ff3077ac */ /* 0x000ea20008000c00 */
[----:B------:R-:W-:Y:S01]  /*5ce0*/  UMOV UR27, 0x400 ;  /* 0x00000400001b7882 */ /* 0x000fe20000000000 */
[----:B-1----:R-:W-:-:S02]  /*5cf0*/  UIMAD.WIDE.U32 UR8, UR36, UR35, URZ ;  /* 0x00000023240872a5 */ /* 0x002fc4000f8e00ff */
[----:B---3--:R-:W-:Y:S02]  /*5d00*/  ULEA UR27, UR6, UR27, 0x18 ;  /* 0x0000001b061b7291 */ /* 0x008fe4000f8ec0ff */
[----:B----4-:R-:W-:Y:S02]  /*5d10*/  UIMAD.WIDE.U32 UR6, UR37, UR32, URZ ;  /* 0x00000020250672a5 */ /* 0x010fe4000f8e00ff */
[----:B------:R-:W-:Y:S02]  /*5d20*/  UISETP.NE.AND.EX UP5, UPT, UR5, URZ, UPT, UP0 ;  /* 0x000000ff0500728c */ /* 0x000fe4000bfa5300 */
[----:B------:R-:W-:Y:S02]  /*5d30*/  UISETP.NE.U32.AND UP6, UPT, UR30, URZ, UPT ;  /* 0x000000ff1e00728c */ /* 0x000fe4000bfc5070 */
[----:B------:R-:W-:Y:S02]  /*5d40*/  UIADD3 UR38, UPT, UPT, UR27, 0x278, URZ ;  /* 0x000002781b267890 */ /* 0x000fe4000fffe0ff */
[----:B------:R-:W-:-:S02]  /*5d50*/  UISETP.NE.AND UP0, UPT, UR39, 0x1, UPT ;  /* 0x000000012700788c */ /* 0x000fc4000bf05270 */
[----:B------:R-:W-:Y:S02]  /*5d60*/  UISETP.GE.AND UP2, UPT, UR39, 0x1, UPT ;  /* 0x000000012700788c */ /* 0x000fe4000bf46270 */
[----:B------:R-:W-:Y:S01]  /*5d70*/  UISETP.NE.AND UP0, UPT, UR26, 0x1, UPT ;  /* 0x000000011a00788c */ /* 0x000fe2000bf05270 */
[----:B------:R-:W-:Y:S01]  /*5d80*/  UMOV UR6, UR7 ;  /* 0x0000000700067c82 */ /* 0x000fe20008000000 */
[----:B------:R-:W-:Y:S01]  /*5d90*/  UMOV UR45, UR9 ;  /* 0x00000009002d7c82 */ /* 0x000fe20008000000 */
[----:B------:R-:W-:Y:S02]  /*5da0*/  UISETP.NE.AND UP2, UPT, UR34, 0x1, UPT ;  /* 0x000000012200788c */ /* 0x000fe4000bf45270 */
[----:B--2---:R-:W-:Y:S01]  /*5db0*/  UISETP.NE.AND UP0, UPT, UR40, 0x1, UPT ;  /* 0x000000012800788c */ /* 0x004fe2000bf05270 */
[----:B------:R-:W-:Y:S01]  /*5dc0*/  UMOV UR29, URZ ;  /* 0x000000ff001d7c82 */ /* 0x000fe20008000000 */
[----:B------:R-:W1:Y:S01]  /*5dd0*/  LDCU UR53, c[0x0][0xaa0] ;  /* 0x00015400ff3577ac */ /* 0x000e620008000800 */
[----:B------:R-:W-:Y:S01]  /*5de0*/  UPLOP3.LUT UP4, UPT, UPT, UPT, UPT, 0x40, 0x4 ;  /* 0x000000000004789c */ /* 0x000fe20003f8e870 */
[----:B------:R-:W2:Y:S01]  /*5df0*/  LDCU.64 UR24, c[0x0][0xc28] ;  /* 0x00018500ff1877ac */ /* 0x000ea20008000a00 */
[----:B------:R-:W-:-:S02]  /*5e00*/  UISETP.NE.AND.EX UP6, UPT, UR31, URZ, UPT, UP6 ;  /* 0x000000ff1f00728c */ /* 0x000fc4000bfc5360 */
[----:B------:R-:W-:Y:S02]  /*5e10*/  UPRMT UR38, URZ, 0x654, UR38 ;  /* 0x00000654ff267896 */ /* 0x000fe40008000026 */
[----:B------:R-:W-:Y:S02]  /*5e20*/  USHF.R.U32.HI UR47, URZ, UR33, UR6 ;  /* 0x00000021ff2f7299 */ /* 0x000fe40008011606 */
[----:B------:R-:W-:Y:S02]  /*5e30*/  USHF.R.U32.HI UR45, URZ, UR52, UR45 ;  /* 0x00000034ff2d7299 */ /* 0x000fe4000801162d */
[----:B------:R-:W-:Y:S02]  /*5e40*/  UISETP.NE.AND UP3, UPT, UR4, 0x1, UPT ;  /* 0x000000010400788c */ /* 0x000fe4000bf65270 */
[----:B------:R-:W-:Y:S02]  /*5e50*/  UISETP.NE.AND UP2, UPT, UR43, 0x1, UPT ;  /* 0x000000012b00788c */ /* 0x000fe4000bf45270 */
[----:B------:R-:W-:-:S11]  /*5e60*/  UISETP.NE.AND UP0, UPT, UR50, 0x1, UPT ;  /* 0x000000013200788c */ /* 0x000fd6000bf05270 */
.L_x_119:
[----:B------:R-:W-:Y:S04]  /*5e70*/  SHF.L.U32 R2, R9, 0x1f, RZ ;  /* 0x0000001f09027819 */ /* 0x000fe800000006ff */
[----:B------:R-:W3:Y:S02]  /*5e80*/  SYNCS.PHASECHK.TRANS64.TRYWAIT P0, [UR27+0x270], R2 ;  /* 0x00027002ff0075a7 */ /* 0x000ee4000800111b */
[----:B---34-:R-:W-:Y:S05]  /*5e90*/  @!P0 BRA `(.L_x_111) ;  /* 0x0000004800bc8947 */ /* 0x018fea0003800000 */
.L_x_246:
[----:B------:R-:W4:Y:S01]  /*5ea0*/  LDS.128 R4, [UR27+0x2b0] ;  /* 0x0002b01bff047984 */ /* 0x000f220008000c00 */
[----:B------:R-:W-:Y:S01]  /*5eb0*/  UISETP.GE.AND UP0, UPT, UR39, 0x1, UPT ;  /* 0x000000012700788c */ /* 0x000fe2000bf06270 */
[----:B------:R-:W-:Y:S01]  /*5ec0*/  @!PT LDS RZ, [RZ] ;  /* 0x00000000fffff984 */ /* 0x000fe20000000800 */
[----:B------:R-:W-:Y:S01]  /*5ed0*/  @!PT LDS RZ, [RZ] ;  /* 0x00000000fffff984 */ /* 0x000fe20000000800 */
[----:B------:R-:W-:Y:S01]  /*5ee0*/  @!PT LDS RZ, [RZ] ;  /* 0x00000000fffff984 */ /* 0x000fe20000000800 */
[----:B------:R-:W-:Y:S01]  /*5ef0*/  @!PT LDS RZ, [RZ] ;  /* 0x00000000fffff984 */ /* 0x000fe20000000800 */
[----:B------:R1:W-:Y:S06]  /*5f00*/  MEMBAR.ALL.CTA ;  /* 0x0000000000007992 */ /* 0x0003ec0000008000 */
[----:B-1----:R-:W1:Y:S02]  /*5f10*/  FENCE.VIEW.ASYNC.S ;  /* 0x00000000000073c6 */ /* 0x002e640000000000 */
[----:B-1----:R-:W-:Y:S01]  /*5f20*/  SYNCS.ARRIVE.TRANS64.RED.A1T0 RZ, [UR38], RZ ;  /* 0x000000ffffff79a7 */ /* 0x002fe20008100426 */
[----:B----4-:R-:W-:Y:S11]  /*5f30*/  LOP3.LUT P0, RZ, R6, 0x1, RZ, 0xc0, !PT ;  /* 0x0000000106ff7812 */ /* 0x010ff6000780c0ff */
[----:B------:R-:W-:Y:S02]  /*5f40*/  @!UPT UIADD3 URZ, UPT, UPT, URZ, URZ, URZ ;  /* 0x000000fffffff290 */ /* 0x000fe4000fffe0ff */
[----:B------:R-:W-:Y:S01]  /*5f50*/  VOTEU.ANY UP2, P0 ;  /* 0x0000000000ff7886 */ /* 0x000fe20000040100 */
[----:B------:R-:W-:Y:S11]  /*5f60*/  PLOP3.LUT P0, PT, PT, PT, UP2, 0x80, 0x8 ;  /* 0x000000000008781c */ /* 0x000ff60003f0f028 */
[----:B------:R-:W-:Y:S02]  /*5f70*/  @!UPT UIADD3 URZ, UPT, UPT, URZ, URZ, URZ ;  /* 0x000000fffffff290 */ /* 0x000fe4000fffe0ff */
[----:B---3--:R-:W-:Y:S02]  /*5f80*/  @P0 MOV R2, R4 ;  /* 0x0000000400020202 */ /* 0x008fe40000000f00 */
[----:B------:R-:W-:Y:S02]  /*5f90*/  @P0 LOP3.LUT R0, R5, 0xffff, RZ, 0xc0, !PT ;  /* 0x0000ffff05000812 */ /* 0x000fe400078ec0ff */
[----:B------:R-:W-:Y:S02]  /*5fa0*/  @P0 R2UR UR5, R2 ;  /* 0x00000000020502ca */ /* 0x000fe400000e0000 */
[----:B------:R-:W-:Y:S11]  /*5fb0*/  @P0 R2UR UR4, R0 ;  /* 0x00000000000402ca */ /* 0x000ff600000e0000 */
[----:B------:R-:W-:Y:S02]  /*5fc0*/  @UP2 UMOV UR23, UR5 ;  /* 0x0000000500172c82 */ /* 0x000fe40008000000 */
[----:B------:R-:W-:Y:S01]  /*5fd0*/  @UP2 UMOV UR15, UR4 ;  /* 0x00000004000f2c82 */ /* 0x000fe20008000000 */
[----:B------:R-:W-:Y:S05]  /*5fe0*/  BRA.U !UP0, `(.L_x_112) ;  /* 0x0000000108c07547 */ /* 0x000fea000b800000 */
[----:B------:R-:W-:Y:S02]  /*5ff0*/  UP2UR UR14, UPR, URZ, 0x4 ;  /* 0x00000004ff0e7883 */ /* 0x000fe40008000000 */
[----:B------:R-:W-:Y:S02]  /*6000*/  UISETP.NE.AND UP2, UPT, UR34, 0x1, UPT ;  /* 0x000000012200788c */ /* 0x000fe4000bf45270 */
[----:B------:R-:W-:Y:S02]  /*6010*/  UIMAD.WIDE.U32 UR6, UR15, UR35, URZ ;  /* 0x000000230f0672a5 */ /* 0x000fe4000f8e00ff */
[----:B------:R-:W-:Y:S02]  /*6020*/  UIMAD.WIDE.U32 UR10, UR23, UR32, URZ ;  /* 0x00000020170a72a5 */ /* 0x000fe4000f8e00ff */
[----:B------:R-:W-:Y:S02]  /*6030*/  USEL UR4, UR36, UR45, !UP2 ;  /* 0x0000002d24047287 */ /* 0x000fe4000d000000 */
[----:B------:R-:W-:Y:S02]  /*6040*/  UISETP.NE.AND UP0, UPT, UR26, 0x1, UPT ;  /* 0x000000011a00788c */ /* 0x000fe4000bf05270 */
[----:B------:R-:W-:Y:S02]  /*6050*/  UP2UR UR18, UPR, URZ, 0x2 ;  /* 0x00000002ff127883 */ /* 0x000fe40008000000 */
[----:B------:R-:W-:Y:S02]  /*6060*/  UISETP.NE.AND UP1, UPT, UR39, 0x1, UPT ;  /* 0x000000012700788c */ /* 0x000fe4000bf25270 */
[----:B--2---:R-:W-:Y:S02]  /*6070*/  UIMAD.WIDE.U32 UR12, UR4, UR24, URZ ;  /* 0x00000018040c72a5 */ /* 0x004fe4000f8e00ff */
[----:B------:R-:W-:Y:S01]  /*6080*/  USEL UR9, UR37, UR47, !UP0 ;  /* 0x0000002f25097287 */ /* 0x000fe2000c000000 */
[----:B------:R-:W-:Y:S01]  /*6090*/  UMOV UR6, UR7 ;  /* 0x0000000700067c82 */ /* 0x000fe20008000000 */
[----:B------:R-:W-:Y:S01]  /*60a0*/  UMOV UR5, UR11 ;  /* 0x0000000b00057c82 */ /* 0x000fe20008000000 */
[----:B------:R-:W-:Y:S02]  /*60b0*/  USHF.R.U32.HI UR7, URZ, UR52, UR6 ;  /* 0x00000034ff077299 */ /* 0x000fe40008011606 */
[----:B------:R-:W-:Y:S02]  /*60c0*/  USHF.R.U32.HI UR6, URZ, UR33, UR5 ;  /* 0x00000021ff067299 */ /* 0x000fe40008011605 */
[----:B------:R-:W-:Y:S02]  /*60d0*/  UIMAD.WIDE.U32 UR16, UR9, UR24, URZ ;  /* 0x00000018091072a5 */ /* 0x000fe4000f8e00ff */
[----:B------:R-:W-:Y:S02]  /*60e0*/  USEL UR8, UR15, UR7, !UP2 ;  /* 0x000000070f087287 */ /* 0x000fe4000d000000 */
[----:B------:R-:W-:Y:S02]  /*60f0*/  UISETP.NE.AND UP2, UPT, UR14, URZ, UPT ;  /* 0x000000ff0e00728c */ /* 0x000fe4000bf45270 */
[----:B------:R-:W-:Y:S01]  /*6100*/  UIMAD.WIDE.U32 UR10, UR8, UR24, URZ ;  /* 0x00000018080a72a5 */ /* 0x000fe2000f8e00ff */
[----:B------:R-:W-:Y:S02]  /*6110*/  UMOV UR5, UR13 ;  /* 0x0000000d00057c82 */ /* 0x000fe40008000000 */
[----:B------:R-:W-:Y:S03]  /*6120*/  @UP1 USHF.R.U32.HI UR4, URZ, UR25, UR5 ;  /* 0x00000019ff041299 */ /* 0x000fe60008011605 */
[----:B------:R-:W-:Y:S01]  /*6130*/  UMOV UR5, UR17 ;  /* 0x0000001100057c82 */ /* 0x000fe20008000000 */
[----:B------:R-:W-:Y:S02]  /*6140*/  UIMAD UR4, UR39, UR4, URZ ;  /* 0x00000004270472a4 */ /* 0x000fe4000f8e02ff */
[----:B------:R-:W-:Y:S02]  /*6150*/  @UP1 USHF.R.U32.HI UR9, URZ, UR25, UR5 ;  /* 0x00000019ff091299 */ /* 0x000fe40008011605 */
[----:B------:R-:W-:Y:S02]  /*6160*/  USEL UR5, UR23, UR6, !UP0 ;  /* 0x0000000617057287 */ /* 0x000fe4000c000000 */
[----:B------:R-:W-:Y:S02]  /*6170*/  UIMAD UR6, UR39, UR9, URZ ;  /* 0x00000009270672a4 */ /* 0x000fe4000f8e02ff */
[----:B------:R-:W-:Y:S03]  /*6180*/  UISETP.GE.AND UP0, UPT, UR8, UR4, UPT ;  /* 0x000000040800728c */ /* 0x000fe6000bf06270 */
[----:B------:R-:W-:Y:S01]  /*6190*/  UMOV UR4, UR11 ;  /* 0x0000000b00047c82 */ /* 0x000fe20008000000 */
[----:B------:R-:W-:Y:S02]  /*61a0*/  UISETP.GE.OR UP0, UPT, UR5, UR6, UP0 ;  /* 0x000000060500728c */ /* 0x000fe40008706670 */
[----:B------:R-:W-:Y:S02]  /*61b0*/  USHF.R.U32.HI UR4, URZ, UR25, UR4 ;  /* 0x00000019ff047299 */ /* 0x000fe40008011604 */
[----:B------:R-:W-:Y:S02]  /*61c0*/  UIMAD.WIDE.U32 UR6, UR5, UR24, URZ ;  /* 0x00000018050672a5 */ /* 0x000fe4000f8e00ff */
[----:B------:R-:W-:Y:S04]  /*61d0*/  USEL UR10, UR8, UR4, !UP1 ;  /* 0x00000004080a7287 */ /* 0x000fe8000c800000 */
[----:B------:R-:W-:Y:S01]  /*61e0*/  UIADD3 UR11, UPT, UPT, -UR10, URZ, URZ ;  /* 0x000000ff0a0b7290 */ /* 0x000fe2000fffe1ff */
[----:B------:R-:W-:Y:S01]  /*61f0*/  @!UP0 UMOV UR4, UR7 ;  /* 0x0000000700048c82 */ /* 0x000fe20008000000 */
[----:B------:R-:W-:Y:S02]  /*6200*/  UIADD3 UR7, UPT, UPT, -UR8, URZ, URZ ;  /* 0x000000ff08077290 */ /* 0x000fe4000fffe1ff */
[----:B------:R-:W-:Y:S02]  /*6210*/  @!UP0 USHF.R.U32.HI UR4, URZ, UR25, UR4 ;  /* 0x00000019ff048299 */ /* 0x000fe40008011604 */
[----:B------:R-:W-:Y:S02]  /*6220*/  UIMAD UR6, UR39, UR11, UR8 ;  /* 0x0000000b270672a4 */ /* 0x000fe4000f8e0208 */
[----:B------:R-:W-:Y:S02]  /*6230*/  @!UP0 USEL UR4, UR5, UR4, !UP1 ;  /* 0x0000000405048287 */ /* 0x000fe4000c800000 */
[----:B------:R-:W-:Y:S02]  /*6240*/  UISETP.NE.AND UP1, UPT, UR18, URZ, UPT ;  /* 0x000000ff1200728c */ /* 0x000fe4000bf25270 */
[----:B------:R-:W-:Y:S02]  /*6250*/  @!UP0 UIMAD UR6, UR9, UR6, UR4 ;  /* 0x00000006090682a4 */ /* 0x000fe4000f8e0204 */
[----:B------:R-:W-:Y:S02]  /*6260*/  @!UP0 UIADD3 UR9, UPT, UPT, UR10, -UR4, URZ ;  /* 0x800000040a098290 */ /* 0x000fe4000fffe0ff */
[----:B------:R-:W-:Y:S02]  /*6270*/  UIADD3 UR4, UPT, UPT, -UR5, URZ, URZ ;  /* 0x000000ff05047290 */ /* 0x000fe4000fffe1ff */
[----:B------:R-:W-:Y:S03]  /*6280*/  @!UP0 UIMAD UR8, UR9, UR39, UR5 ;  /* 0x00000027090882a4 */ /* 0x000fe6000f8e0205 */
[----:B------:R-:W-:Y:S01]  /*6290*/  @!UP0 UMOV UR5, UR6 ;  /* 0x0000000600058c82 */ /* 0x000fe20008000000 */
[----:B------:R-:W-:Y:S02]  /*62a0*/  UIMAD UR6, UR26, UR4, UR23 ;  /* 0x000000041a0672a4 */ /* 0x000fe4000f8e0217 */
[----:B------:R-:W-:Y:S02]  /*62b0*/  UIMAD UR4, UR34, UR7, UR15 ;  /* 0x00000007220472a4 */ /* 0x000fe4000f8e020f */
[----:B------:R-:W-:Y:S02]  /*62c0*/  UIMAD UR23, UR5, UR26, UR6 ;  /* 0x0000001a051772a4 */ /* 0x000fe4000f8e0206 */
[----:B------:R-:W-:Y:S11]  /*62d0*/  UIMAD UR15, UR8, UR34, UR4 ;  /* 0x00000022080f72a4 */ /* 0x000ff6000f8e0204 */
[----:B------:R-:W-:Y:S01]  /*62e0*/  @!UPT UIADD3 URZ, UPT, UPT, URZ, URZ, URZ ;  /* 0x000000fffffff290 */ /* 0x000fe2000fffe0ff */
.L_x_112:
[----:B------:R-:W1:Y:S01]  /*62f0*/  @!UP3 LDCU.128 UR8, c[0x0][0xc10] ;  /* 0x00018200ff08b7ac */ /* 0x000e620008000c00 */
[----:B------:R-:W-:Y:S04]  /*6300*/  ISETP.NE.U32.AND P1, PT, RZ, UR30, PT ;  /* 0x0000001eff007c0c */ /* 0x000fe8000bf25070 */
[----:B------:R-:W-:Y:S01]  /*6310*/  ISETP.NE.AND.EX P1, PT, RZ, UR31, PT, P1 ;  /* 0x0000001fff007c0c */ /* 0x000fe2000bf25310 */
[----:B------:R-:W3:Y:S01]  /*6320*/  @!UP3 LDCU UR5, c[0x0][0xc0c] ;  /* 0x00018180ff05b7ac */ /* 0x000ee20008000800 */
[----:B------:R-:W-:Y:S02]  /*6330*/  USHF.L.U32 UR19, UR19, 0x6, URZ ;  /* 0x0000000613137899 */ /* 0x000fe400080006ff */
[----:B-1----:R-:W-:Y:S07]  /*6340*/  UIMAD.WIDE.U32 UR6, UR23, UR8, URZ ;  /* 0x00000008170672a5 */ /* 0x002fee000f8e00ff */
[----:B------:R-:W-:Y:S01]  /*6350*/  @!UP3 UMOV UR4, UR7 ;  /* 0x000000070004bc82 */ /* 0x000fe20008000000 */
[----:B---3--:R-:W-:Y:S02]  /*6360*/  @!UP3 UISETP.NE.AND UP0, UPT, UR5, 0x1, UPT ;  /* 0x000000010500b88c */ /* 0x008fe4000bf05270 */
[----:B------:R-:W-:Y:S02]  /*6370*/  @!UP3 USHF.R.U32.HI UR4, URZ, UR9, UR4 ;  /* 0x00000009ff04b299 */ /* 0x000fe40008011604 */
[----:B------:R-:W-:Y:S02]  /*6380*/  UIMAD.WIDE.U32 UR6, UR15, UR11, URZ ;  /* 0x0000000b0f0672a5 */ /* 0x000fe4000f8e00ff */
[----:B------:R-:W-:Y:S02]  /*6390*/  @!UP3 USEL UR8, UR23, UR4, !UP0 ;  /* 0x000000041708b287 */ /* 0x000fe4000c000000 */
[----:B------:R-:W-:Y:S03]  /*63a0*/  @!UP3 UISETP.NE.AND UP0, UPT, UR10, 0x1, UPT ;  /* 0x000000010a00b88c */ /* 0x000fe6000bf05270 */
[----:B------:R-:W-:Y:S02]  /*63b0*/  @!UP3 UMOV UR6, UR7 ;  /* 0x000000070006bc82 */ /* 0x000fe40008000000 */
[----:B------:R-:W1:Y:S02]  /*63c0*/  @!UP3 LDCU UR4, c[0x0][0xc20] ;  /* 0x00018400ff04b7ac */ /* 0x000e640008000800 */
[----:B-1----:R-:W-:Y:S04]  /*63d0*/  @!UP3 USHF.R.U32.HI UR6, URZ, UR4, UR6 ;  /* 0x00000004ff06b299 */ /* 0x002fe80008011606 */
[----:B------:R-:W-:Y:S04]  /*63e0*/  @!UP3 USEL UR6, UR15, UR6, !UP0 ;  /* 0x000000060f06b287 */ /* 0x000fe8000c000000 */
[----:B------:R-:W-:Y:S02]  /*63f0*/  @!UP3 UIADD3 UR4, UPT, UPT, -UR8, UR6, URZ ;  /* 0x000000060804b290 */ /* 0x000fe4000fffe1ff */
[----:B------:R-:W-:Y:S02]  /*6400*/  @!UP3 UIADD3 UR6, UPT, UPT, UR8, -UR6, URZ ;  /* 0x800000060806b290 */ /* 0x000fe4000fffe0ff */
[----:B------:R-:W-:Y:S02]  /*6410*/  @!UP3 UIMAD UR23, UR4, UR5, UR23 ;  /* 0x000000050417b2a4 */ /* 0x000fe4000f8e0217 */
[----:B------:R-:W-:Y:S01]  /*6420*/  @!UP3 UIMAD UR15, UR6, UR10, UR15 ;  /* 0x0000000a060fb2a4 */ /* 0x000fe2000f8e020f */
[----:B------:R-:W-:Y:S11]  /*6430*/  BRA.U UP4, `(.L_x_113) ;  /* 0x0000000104107547 */ /* 0x000ff6000b800000 */
[----:B------:R-:W-:Y:S04]  /*6440*/  MOV R2, UR55 ;  /* 0x0000003700027c02 */ /* 0x000fe80008000f00 */
[----:B------:R-:W-:Y:S04]  /*6450*/  SHF.L.U32 R2, R2, 0x1f, RZ ;  /* 0x0000001f02027819 */ /* 0x000fe800000006ff */
[----:B------:R-:W1:Y:S02]  /*6460*/  SYNCS.PHASECHK.TRANS64.TRYWAIT P2, [UR27+0x268], R2 ;  /* 0x00026802ff0075a7 */ /* 0x000e64000804111b */
[----:B-1----:R-:W-:Y:S05]  /*6470*/  @!P2 BRA `(.L_x_114) ;  /* 0x00000044005ca947 */ /* 0x002fea0003800000 */
.L_x_113:
[----:B------:R-:W-:Y:S05]  /*6480*/  BRA.U !UP6, `(.L_x_115) ;  /* 0x000000010e387547 */ /* 0x000fea000b800000 */
[----:B------:R-:W-:Y:S01]  /*6490*/  UPLOP3.LUT UP1, UPT, UPT, UPT, UP5, 0x80, 0x8 ;  /* 0x000000000008789c */ /* 0x000fe20003f2f050 */
[----:B-1----:R-:W-:Y:S01]  /*64a0*/  HFMA2 R0, -RZ, RZ, 0, 5.9604644775390625e-08 ;  /* 0x00000001ff007431 */ /* 0x002fe200000001ff */
[----:B------:R-:W1:Y:S01]  /*64b0*/  LDCU.64 UR8, c[0x0][0x358] ;  /* 0x00006b00ff0877ac */ /* 0x000e620008000a00 */
[----:B------:R-:W-:Y:S03]  /*64c0*/  IMAD.MOV.U32 R45, RZ, RZ, 0x1 ;  /* 0x00000001ff2d7424 */ /* 0x000fe600078e00ff */
[----:B------:R-:W-:Y:S05]  /*64d0*/  PLOP3.LUT P2, PT, PT, PT, UP1, 0x80, 0x8 ;  /* 0x000000000008781c */ /* 0x000fea0003f4f018 */
[----:B------:R-:W3:Y:S01]  /*64e0*/  @UP1 LDCU.64 UR4, c[0x0][0x988] ;  /* 0x00013100ff0417ac */ /* 0x000ee20008000a00 */
[----:B------:R-:W-:Y:S07]  /*64f0*/  @UP1 UIMAD UR6, UR46, UR30, URZ ;  /* 0x0000001e2e0612a4 */ /* 0x000fee000f8e02ff */
[----:B------:R-:W-:Y:S01]  /*6500*/  @!P2 PRMT R45, R0, 0x7610, R45 ;  /* 0x00007610002da816 */ /* 0x000fe2000000002d */
[----:B---3--:R-:W-:Y:S06]  /*6510*/  @UP1 UIMAD.WIDE UR4, UR6, 0x4, UR4 ;  /* 0x00000004060418a5 */ /* 0x008fec000f8e0204 */
[----:B-----5:R-:W-:Y:S01]  /*6520*/  IMAD.U32 R26, RZ, RZ, UR4 ;  /* 0x00000004ff1a7e24 */ /* 0x020fe2000f8e00ff */
[----:B------:R-:W-:Y:S04]  /*6530*/  MOV R27, UR5 ;  /* 0x00000005001b7c02 */ /* 0x000fe80008000f00 */
[----:B------:R-:W3:Y:S01]  /*6540*/  @!UP1 LDCU UR4, c[0x0][0x980] ;  /* 0x00013000ff0497ac */ /* 0x000ee20008000800 */
[----:B-1----:R4:W5:Y:S02]  /*6550*/  @P2 LDG.E R26, desc[UR8][R26.64] ;  /* 0x000000081a1a2981 */ /* 0x002964000c1e1900 */
[----:B---34-:R-:W-:Y:S07]  /*6560*/  @!P2 IMAD.U32 R26, RZ, RZ, UR4 ;  /* 0x00000004ff1aae24 */ /* 0x018fee000f8e00ff */
.L_x_115:
[----:B-----5:R-:W-:Y:S01]  /*6570*/  @!P1 FSETP.EQ.AND P3, PT, R26, RZ, PT ;  /* 0x000000ff1a00920b */ /* 0x020fe20003f62000 */
[----:B------:R-:W-:Y:S01]  /*6580*/  @!UPT UIADD3 URZ, UPT, UPT, URZ, URZ, URZ ;  /* 0x000000fffffff290 */ /* 0x000fe2000fffe0ff */
[----:B------:R-:W-:Y:S11]  /*6590*/  @!P1 BRA `(.L_x_116) ;  /* 0x0000000000149947 */ /* 0x000ff60003800000 */
[----:B------:R-:W-:Y:S02]  /*65a0*/  LOP3.LUT P1, RZ, R45, 0xff, RZ, 0xc0, !PT ;  /* 0x000000ff2dff7812 */ /* 0x000fe4000782c0ff */
[----:B------:R-:W-:Y:S04]  /*65b0*/  PLOP3.LUT P3, PT, PT, PT, UP1, 0x80, 0x8 ;  /* 0x000000000008781c */ /* 0x000fe80003f6f018 */
[----:B------:R-:W-:Y:S07]  /*65c0*/  PLOP3.LUT P3, PT, P3, PT, PT, 0x8, 0x80 ;  /* 0x000000000080781c */ /* 0x000fee0001f6e170 */
[----:B------:R-:W-:Y:S11]  /*65d0*/  @P1 FSETP.EQ.AND P3, PT, R26, RZ, PT ;  /* 0x000000ff1a00120b */ /* 0x000ff60003f62000 */
[----:B------:R-:W-:Y:S02]  /*65e0*/  @!UPT UIADD3 URZ, UPT, UPT, URZ, URZ, URZ ;  /* 0x000000fffffff290 */ /* 0x000fe4000fffe0ff */
.L_x_116:
[----:B------:R-:W-:Y:S01]  /*65f0*/  ULEA UR17, UR29, UR27, 0x3 ;  /* 0x0000001b1d117291 */ /* 0x000fe2000f8e18ff */
[----:B------:R-:W-:Y:S01]  /*6600*/  SHF.L.U32 R8, R10, 0x1f, RZ ;  /* 0x0000001f0a087819 */ /* 0x000fe200000006ff */
[----:B------:R-:W-:Y:S02]  /*6610*/  USHF.L.U32 UR11, UR44, 0x6, URZ ;  /* 0x000000062c0b7899 */ /* 0x000fe400080006ff */
[----:B------:R-:W-:Y:S02]  /*6620*/  UISETP.NE.AND UP0, UPT, UR40, 0x1, UPT ;  /* 0x000000012800788c */ /* 0x000fe4000bf05270 */
[----:B------:R-:W-:Y:S01]  /*6630*/  UIMAD.WIDE.U32 UR4, UR11, UR41, URZ ;  /* 0x000000290b0472a5 */ /* 0x000fe2000f8e00ff */
[----:B------:R-:W-:Y:S02]  /*6640*/  ELECT P2, URZ, PT ;  /* 0x0000000000ff782f */ /* 0x000fe40003840000 */
[----:B------:R-:W3:Y:S02]  /*6650*/  SYNCS.PHASECHK.TRANS64.TRYWAIT P1, [UR17+0x248], R8 ;  /* 0x00024808ff0075a7 */ /* 0x000ee40008021111 */
[----:B------:R-:W-:Y:S02]  /*6660*/  PLOP3.LUT P2, PT, P3, P2, PT, 0xf2, 0x2f ;  /* 0x00000000002f781c */ /* 0x000fe40001f45e72 */
[----:B------:R-:W-:Y:S02]  /*6670*/  UMOV UR4, UR5 ;  /* 0x0000000500047c82 */ /* 0x000fe40008000000 */
[----:B------:R-:W-:Y:S04]  /*6680*/  USHF.R.U32.HI UR4, URZ, UR42, UR4 ;  /* 0x0000002aff047299 */ /* 0x000fe80008011604 */
[----:B------:R-:W-:Y:S02]  /*6690*/  USEL UR12, UR11, UR4, !UP0 ;  /* 0x000000040b0c7287 */ /* 0x000fe4000c000000 */
[----:B------:R-:W-:Y:S02]  /*66a0*/  UISETP.NE.AND UP0, UPT, UR43, 0x1, UPT ;  /* 0x000000012b00788c */ /* 0x000fe4000bf05270 */
[----:B------:R-:W-:Y:S02]  /*66b0*/  UIMAD.WIDE.U32 UR4, UR12, UR48, URZ ;  /* 0x000000300c0472a5 */ /* 0x000fe4000f8e00ff */
[----:B------:R-:W-:Y:S01]  /*66c0*/  UIADD3 UR6, UPT, UPT, -UR12, URZ, URZ ;  /* 0x000000ff0c067290 */ /* 0x000fe2000fffe1ff */
[----:B-1----:R-:W-:Y:S03]  /*66d0*/  @!P2 IMAD.MOV.U32 R0, RZ, 0x20, RZ ;  /* 0x00000020ff00a824 */ /* 0x002fe600078e00ff */
[----:B------:R-:W-:Y:S01]  /*66e0*/  UIMAD UR11, UR40, UR6, UR11 ;  /* 0x00000006280b72a4 */ /* 0x000fe2000f8e020b */
[----:B------:R-:W-:Y:S01]  /*66f0*/  @!P2 IMAD.MOV.U32 R0, RZ, 0x400, R0 ;  /* 0x00000400ff00a824 */ /* 0x000fe200078e0000 */
[----:B------:R-:W-:Y:S02]  /*6700*/  UMOV UR4, UR5 ;  /* 0x0000000500047c82 */ /* 0x000fe40008000000 */
[----:B------:R-:W-:Y:S04]  /*6710*/  USHF.R.U32.HI UR4, URZ, UR49, UR4 ;  /* 0x00000031ff047299 */ /* 0x000fe80008011604 */
[----:B------:R-:W-:Y:S02]  /*6720*/  USEL UR13, UR12, UR4, !UP0 ;  /* 0x000000040c0d7287 */ /* 0x000fe4000c000000 */
[----:B------:R-:W-:Y:S02]  /*6730*/  UISETP.NE.AND UP0, UPT, UR50, 0x1, UPT ;  /* 0x000000013200788c */ /* 0x000fe4000bf05270 */
[----:B------:R-:W-:Y:S07]  /*6740*/  UIMAD.WIDE.U32 UR4, UR13, UR51, URZ ;  /* 0x000000330d0472a5 */ /* 0x000fee000f8e00ff */
[----:B------:R-:W-:Y:S02]  /*6750*/  UMOV UR4, UR5 ;  /* 0x0000000500047c82 */ /* 0x000fe40008000000 */
[----:B------:R-:W-:Y:S04]  /*6760*/  USHF.R.U32.HI UR4, URZ, UR53, UR4 ;  /* 0x00000035ff047299 */ /* 0x000fe80008011604 */
[----:B------:R-:W-:Y:S02]  /*6770*/  USEL UR14, UR13, UR4, !UP0 ;  /* 0x000000040d0e7287 */ /* 0x000fe4000c000000 */
[----:B------:R-:W-:Y:S02]  /*6780*/  UIADD3 UR4, UPT, UPT, -UR13, URZ, URZ ;  /* 0x000000ff0d047290 */ /* 0x000fe4000fffe1ff */
[----:B------:R-:W-:Y:S02]  /*6790*/  UIADD3 UR5, UPT, UPT, -UR14, URZ, URZ ;  /* 0x000000ff0e057290 */ /* 0x000fe4000fffe1ff */
[----:B------:R-:W-:Y:S02]  /*67a0*/  UIMAD UR12, UR43, UR4, UR12 ;  /* 0x000000042b0c72a4 */ /* 0x000fe4000f8e020c */
[----:B------:R-:W-:Y:S01]  /*67b0*/  UIMAD UR13, UR50, UR5, UR13 ;  /* 0x00000005320d72a4 */ /* 0x000fe2000f8e020d */
[----:B---3--:R-:W-:Y:S11]  /*67c0*/  @!P1 BRA `(.L_x_117) ;  /* 0x0000004000a09947 */ /* 0x008ff60003800000 */
.L_x_249:
[----:B------:R-:W3:Y:S01]  /*67d0*/  S2UR UR22, SR_CgaCtaId ;  /* 0x00000000001679c3 */ /* 0x000ee20000008800 */
[----:B------:R-:W-:Y:S01]  /*67e0*/  @!P2 R2UR UR5, R0 ;  /* 0x000000000005a2ca */ /* 0x000fe200000e0000 */
[----:B------:R-:W-:Y:S01]  /*67f0*/  VOTEU.ALL UP0, P2 ;  /* 0x0000000000ff7886 */ /* 0x000fe20001000000 */
[----:B-1----:R-:W-:Y:S02]  /*6800*/  @!P2 IADD3 R2, P1, PT, R12, 0x680, RZ ;  /* 0x000006800c02a810 */ /* 0x002fe40007f3e0ff */
[----:B------:R-:W-:Y:S02]  /*6810*/  @P0 SHF.R.U32.HI R4, RZ, 0x10, R5 ;  /* 0x00000010ff040819 */ /* 0x000fe40000011605 */
[----:B------:R-:W-:Y:S01]  /*6820*/  @!P2 R2UR UR6, R2 ;  /* 0x000000000206a2ca */ /* 0x000fe200000e0000 */
[----:B------:R-:W-:Y:S01]  /*6830*/  @!P2 IMAD.X R0, RZ, RZ, R13, P1 ;  /* 0x000000ffff00a224 */ /* 0x000fe200008e060d */
[----:B------:R-:W-:Y:S01]  /*6840*/  @!UP0 ULEA UR4, UR29, UR27, 0xc ;  /* 0x0000001b1d048291 */ /* 0x000fe2000f8e60ff */
[----:B------:R-:W-:Y:S01]  /*6850*/  @P0 R2UR UR46, R4 ;  /* 0x00000000042e02ca */ /* 0x000fe200000e0000 */
[----:B------:R-:W-:Y:S02]  /*6860*/  @!UP0 UIADD3 UR21, UPT, UPT, UR19, 0x20, URZ ;  /* 0x0000002013158890 */ /* 0x000fe4000fffe0ff */
[----:B------:R-:W-:Y:S02]  /*6870*/  @!UP0 UIADD3 UR8, UPT, UPT, UR4, 0x300, URZ ;  /* 0x0000030004088890 */ /* 0x000fe4000fffe0ff */
[----:B------:R-:W-:Y:S01]  /*6880*/  @!UP0 UPRMT UR16, UR5, 0x5410, URZ ;  /* 0x0000541005108896 */ /* 0x000fe200080000ff */
[----:B------:R-:W-:Y:S01]  /*6890*/  @!P2 R2UR UR5, R0 ;  /* 0x000000000005a2ca */ /* 0x000fe200000e0000 */
[----:B------:R-:W-:Y:S01]  /*68a0*/  @!UP0 UIADD3 UR18, UPT, UPT, UR4, 0xb00, URZ ;  /* 0x00000b0004128890 */ /* 0x000fe2000fffe0ff */
[----:B------:R-:W-:Y:S01]  /*68b0*/  @!P2 IMAD.MOV.U32 R0, RZ, RZ, 0x1000 ;  /* 0x00001000ff00a424 */ /* 0x000fe200078e00ff */
[----:B------:R-:W-:Y:S01]  /*68c0*/  UIADD3 UR4, UPT, UPT, UR29, 0x1, URZ ;  /* 0x000000011d047890 */ /* 0x000fe2000fffe0ff */
[----:B------:R-:W-:Y:S03]  /*68d0*/  IMAD.U32 R14, RZ, RZ, UR6 ;  /* 0x00000006ff0e7e24 */ /* 0x000fe6000f8e00ff */
[----:B------:R-:W-:Y:S02]  /*68e0*/  UISETP.NE.AND UP0, UPT, UR4, 0x3, UPT ;  /* 0x000000030400788c */ /* 0x000fe4000bf05270 */
[----:B------:R-:W-:Y:S02]  /*68f0*/  @!P2 R2UR UR6, R14 ;  /* 0x000000000e06a2ca */ /* 0x000fe400000e0000 */
[----:B------:R-:W-:Y:S02]  /*6900*/  USEL UR4, UR4, URZ, UP0 ;  /* 0x000000ff04047287 */ /* 0x000fe40008000000 */
[----:B------:R-:W-:Y:S01]  /*6910*/  IMAD.U32 R15, RZ, RZ, UR5 ;  /* 0x00000005ff0f7e24 */ /* 0x000fe2000f8e00ff */
[----:B------:R-:W-:Y:S02]  /*6920*/  USEL UR20, URZ, 0x1, UP0 ;  /* 0x00000001ff147887 */ /* 0x000fe40008000000 */
[----:B------:R-:W-:Y:S02]  /*6930*/  UIADD3 UR5, UPT, UPT, UR17, 0x230, URZ ;  /* 0x0000023011057890 */ /* 0x000fe4000fffe0ff */
[----:B------:R-:W-:Y:S01]  /*6940*/  @!P2 R2UR UR7, R15 ;  /* 0x000000000f07a2ca */ /* 0x000fe200000e0000 */
[----:B------:R-:W-:Y:S01]  /*6950*/  VOTEU.ALL UP0, P2 ;  /* 0x0000000000ff7886 */ /* 0x000fe20001000000 */
[----:B------:R-:W-:Y:S04]  /*6960*/  LOP3.LUT R10, R10, UR20, RZ, 0x3c, !PT ;  /* 0x000000140a0a7c12 */ /* 0x000fe8000f8e3cff */
[----:B------:R-:W-:Y:S01]  /*6970*/  @!UP0 UMOV UR9, UR5 ;  /* 0x0000000500098c82 */ /* 0x000fe20008000000 */
[----:B------:R-:W-:Y:S01]  /*6980*/  @!UP0 UMOV UR10, UR19 ;  /* 0x00000013000a8c82 */ /* 0x000fe20008000000 */
[----:B------:R-:W-:Y:S05]  /*6990*/  SHF.L.U32 R2, R10, 0x1f, RZ ;  /* 0x0000001f0a027819 */ /* 0x000fea00000006ff */
[----:B------:R1:W-:Y:S01]  /*69a0*/  @!UP0 UTMALDG.5D.IM2COL [UR8], [UR6], UR16 ;  /* 0x00000008060083b4 */ /* 0x0003e20008060010 */
[----:B------:R-:W-:Y:S05]  /*69b0*/  VOTEU.ALL UP0, P2 ;  /* 0x0000000000ff7886 */ /* 0x000fea0001000000 */
[----:B-1----:R-:W-:Y:S01]  /*69c0*/  @!UP0 UMOV UR8, UR18 ;  /* 0x0000001200088c82 */ /* 0x002fe20008000000 */
[----:B------:R-:W-:Y:S01]  /*69d0*/  @!UP0 UMOV UR9, UR5 ;  /* 0x0000000500098c82 */ /* 0x000fe20008000000 */
[----:B------:R-:W-:Y:S01]  /*69e0*/  @!UP0 UMOV UR10, UR21 ;  /* 0x00000015000a8c82 */ /* 0x000fe20008000000 */
[----:B---3--:R-:W-:Y:S01]  /*69f0*/  UPRMT UR5, UR22, 0x654, UR5 ;  /* 0x0000065416057896 */ /* 0x008fe20008000005 */
[----:B------:R1:W-:Y:S01]  /*6a00*/  @!UP0 UTMALDG.5D.IM2COL [UR8], [UR6], UR16 ;  /* 0x00000008060083b4 */ /* 0x0003e20008060010 */
[----:B------:R3:W-:Y:S07]  /*6a10*/  @!P2 SYNCS.ARRIVE.TRANS64.RED.A0TR RZ, [UR17+0x230], R0 ;  /* 0x00023000ffffa9a7 */ /* 0x0007ee0008300411 */
[----:B------:R-:W-:Y:S01]  /*6a20*/  SYNCS.ARRIVE.TRANS64.RED.A1T0 RZ, [UR5], RZ ;  /* 0x000000ffffff79a7 */ /* 0x000fe20008100405 */
[----:B-1----:R-:W-:Y:S09]  /*6a30*/  ULEA UR6, UR4, UR27, 0x3 ;  /* 0x0000001b04067291 */ /* 0x002ff2000f8e18ff */
[----:B------:R-:W1:Y:S02]  /*6a40*/  SYNCS.PHASECHK.TRANS64.TRYWAIT P1, [UR6+0x248], R2 ;  /* 0x00024802ff0075a7 */ /* 0x000e640008021106 */
[----:B-1-3--:R-:W-:Y:S05]  /*6a50*/  @!P1 BRA `(.L_x_118) ;  /* 0x0000004000149947 */ /* 0x00afea0003800000 */
.L_x_251:
[----:B------:R-:W-:Y:S01]  /*6a60*/  UIADD3 UR5, UPT, UPT, UR4, 0x1, URZ ;  /* 0x0000000104057890 */ /* 0x000fe2000fffe0ff */
[----:B-1----:R-:W-:Y:S01]  /*6a70*/  @!P2 IMAD.MOV.U32 R0, RZ, 0x20, RZ ;  /* 0x00000020ff00a824 */ /* 0x002fe200078e00ff */
[----:B------:R-:W-:Y:S01]  /*6a80*/  UIADD3 UR17, UPT, UPT, UR6, 0x230, URZ ;  /* 0x0000023006117890 */ /* 0x000fe2000fffe0ff */
[----:B------:R-:W1:Y:S01]  /*6a90*/  S2UR UR56, SR_CgaCtaId ;  /* 0x00000000003879c3 */ /* 0x000e620000008800 */
[----:B------:R-:W-:Y:S01]  /*6aa0*/  UISETP.NE.AND UP0, UPT, UR5, 0x3, UPT ;  /* 0x000000030500788c */ /* 0x000fe2000bf05270 */
[----:B------:R-:W-:Y:S01]  /*6ab0*/  @!P2 IMAD.MOV.U32 R0, RZ, 0x400, R0 ;  /* 0x00000400ff00a824 */ /* 0x000fe200078e0000 */
[----:B------:R-:W-:Y:S01]  /*6ac0*/  UPLOP3.LUT UP4, UPT, UPT, UPT, UPT, 0x80, 0x8 ;  /* 0x000000000008789c */ /* 0x000fe20003f8f070 */
[----:B------:R-:W-:Y:S01]  /*6ad0*/  @!P2 IADD3 R2, P0, PT, R12, 0x680, RZ ;  /* 0x000006800c02a810 */ /* 0x000fe20007f1e0ff */
[----:B------:R-:W-:Y:S01]  /*6ae0*/  USEL UR29, UR5, URZ, UP0 ;  /* 0x000000ff051d7287 */ /* 0x000fe20008000000 */
[----:B------:R-:W-:Y:S01]  /*6af0*/  R2UR UR54, R47 ;  /* 0x000000002f3672ca */ /* 0x000fe200000e0000 */
[----:B------:R-:W-:Y:S01]  /*6b00*/  USEL UR28, URZ, 0x1, UP0 ;  /* 0x00000001ff1c7887 */ /* 0x000fe20008000000 */
[----:B------:R-:W-:Y:S01]  /*6b10*/  @!P2 R2UR UR5, R0 ;  /* 0x000000000005a2ca */ /* 0x000fe200000e0000 */
[----:B------:R-:W-:Y:S01]  /*6b20*/  UMOV UR20, UR12 ;  /* 0x0000000c00147c82 */ /* 0x000fe20008000000 */
[----:B------:R-:W-:Y:S01]  /*6b30*/  UMOV UR21, UR13 ;  /* 0x0000000d00157c82 */ /* 0x000fe20008000000 */
[----:B------:R-:W-:Y:S01]  /*6b40*/  UMOV UR22, UR14 ;  /* 0x0000000e00167c82 */ /* 0x000fe20008000000 */
[----:B------:R-:W-:Y:S01]  /*6b50*/  VOTEU.ALL UP0, P2 ;  /* 0x0000000000ff7886 */ /* 0x000fe20001000000 */
[----:B------:R-:W-:Y:S01]  /*6b60*/  @!P2 IMAD.X R0, RZ, RZ, R13, P0 ;  /* 0x000000ffff00a224 */ /* 0x000fe200000e060d */
[----:B------:R-:W-:Y:S01]  /*6b70*/  UMOV UR9, UR17 ;  /* 0x0000001100097c82 */ /* 0x000fe20008000000 */
[----:B------:R-:W-:Y:S02]  /*6b80*/  R2UR UR44, R48 ;  /* 0x00000000302c72ca */ /* 0x000fe400000e0000 */
[----:B------:R-:W-:Y:S01]  /*6b90*/  @!UP0 ULEA UR4, UR4, UR27, 0xc ;  /* 0x0000001b04048291 */ /* 0x000fe2000f8e60ff */
[----:B------:R-:W-:Y:S01]  /*6ba0*/  LOP3.LUT R9, R9, 0x1, RZ, 0x3c, !PT ;  /* 0x0000000109097812 */ /* 0x000fe200078e3cff */
[----:B------:R-:W-:Y:S01]  /*6bb0*/  @!UP0 UIADD3 UR18, UPT, UPT, UR19, 0x10, URZ ;  /* 0x0000001013128890 */ /* 0x000fe2000fffe0ff */
[----:B------:R-:W-:Y:S01]  /*6bc0*/  LOP3.LUT R10, R10, UR28, RZ, 0x3c, !PT ;  /* 0x0000001c0a0a7c12 */ /* 0x000fe2000f8e3cff */
[----:B------:R-:W-:Y:S02]  /*6bd0*/  @!UP0 UIADD3 UR16, UPT, UPT, UR4, 0x300, URZ ;  /* 0x0000030004108890 */ /* 0x000fe4000fffe0ff */
[----:B------:R-:W-:Y:S01]  /*6be0*/  @!UP0 UIADD3 UR8, UPT, UPT, UR4, 0xb00, URZ ;  /* 0x00000b0004088890 */ /* 0x000fe2000fffe0ff */
[----:B------:R-:W-:Y:S01]  /*6bf0*/  @!P2 R2UR UR4, R0 ;  /* 0x000000000004a2ca */ /* 0x000fe200000e0000 */
[----:B------:R-:W-:Y:S01]  /*6c00*/  @!UP0 UPRMT UR7, UR5, 0x5410, URZ ;  /* 0x0000541005078896 */ /* 0x000fe200080000ff */
[----:B------:R-:W-:Y:S01]  /*6c10*/  @!P2 R2UR UR5, R2 ;  /* 0x000000000205a2ca */ /* 0x000fe200000e0000 */
[----:B------:R-:W-:Y:S01]  /*6c20*/  @!UP0 UIADD3 UR10, UPT, UPT, UR19, 0x30, URZ ;  /* 0x00000030130a8890 */ /* 0x000fe2000fffe0ff */
[----:B------:R-:W-:Y:S02]  /*6c30*/  VOTEU.ALL UP0, P2 ;  /* 0x0000000000ff7886 */ /* 0x000fe40001000000 */
[----:B------:R-:W-:Y:S01]  /*6c40*/  UMOV UR19, UR11 ;  /* 0x0000000b00137c82 */ /* 0x000fe20008000000 */
[----:B------:R-:W-:Y:S06]  /*6c50*/  UIADD3 UR44, UPT, UPT, UR23, UR44, URZ ;  /* 0x0000002c172c7290 */ /* 0x000fec000fffe0ff */
[----:B------:R-:W-:Y:S02]  /*6c60*/  IMAD.U32 R5, RZ, RZ, UR4 ;  /* 0x00000004ff057e24 */ /* 0x000fe4000f8e00ff */
[----:B------:R-:W-:Y:S03]  /*6c70*/  IMAD.U32 R4, RZ, RZ, UR5 ;  /* 0x00000005ff047e24 */ /* 0x000fe6000f8e00ff */
[----:B------:R-:W-:Y:S02]  /*6c80*/  @!P2 R2UR UR5, R5 ;  /* 0x000000000505a2ca */ /* 0x000fe400000e0000 */
[----:B------:R-:W-:Y:S11]  /*6c90*/  @!P2 R2UR UR4, R4 ;  /* 0x000000000404a2ca */ /* 0x000ff600000e0000 */
[----:B------:R-:W-:Y:S02]  /*6ca0*/  @!UPT UIADD3 URZ, UPT, UPT, URZ, URZ, URZ ;  /* 0x000000fffffff290 */ /* 0x000fe4000fffe0ff */
[----:B------:R3:W-:Y:S01]  /*6cb0*/  @!UP0 UTMALDG.5D.IM2COL [UR16], [UR4], UR7 ;  /* 0x00000010040083b4 */ /* 0x0007e20008060007 */
[----:B------:R-:W-:Y:S05]  /*6cc0*/  VOTEU.ALL UP0, P2 ;  /* 0x0000000000ff7886 */ /* 0x000fea0001000000 */
[----:B------:R1:W-:Y:S01]  /*6cd0*/  @!UP0 UTMALDG.5D.IM2COL [UR8], [UR4], UR7 ;  /* 0x00000008040083b4 */ /* 0x0003e20008060007 */
[----:B------:R4:W-:Y:S01]  /*6ce0*/  @!P2 SYNCS.ARRIVE.TRANS64.RED.A0TR RZ, [UR6+0x230], R3 ;  /* 0x00023003ffffa9a7 */ /* 0x0009e20008300406 */
[----:B---3--:R-:W-:Y:S02]  /*6cf0*/  UIADD3 UR19, UPT, UPT, UR15, UR54, URZ ;  /* 0x000000360f137290 */ /* 0x008fe4000fffe0ff */
[----:B-1----:R-:W-:Y:S09]  /*6d00*/  UPRMT UR4, UR56, 0x654, UR17 ;  /* 0x0000065438047896 */ /* 0x002ff20008000011 */
[----:B------:R-:W-:Y:S01]  /*6d10*/  SYNCS.ARRIVE.TRANS64.RED.A1T0 RZ, [UR4], RZ ;  /* 0x000000ffffff79a7 */ /* 0x000fe20008100404 */
[----:B------:R-:W-:Y:S05]  /*6d20*/  BRA.U UP2, `(.L_x_119) ;  /* 0xfffffff102507547 */ /* 0x000fea000b83ffff */
[----:B------:R-:W-:Y:S01]  /*6d30*/  UIADD3 UR27, UPT, UPT, UR27, 0x248, URZ ;  /* 0x000002481b1b7890 */ /* 0x000fe2000fffe0ff */
[----:B------:R-:W-:-:S03]  /*6d40*/  SHF.L.U32 R2, R10, 0x1f, RZ ;  /* 0x0000001f0a027819 */ /* 0x000fc600000006ff */
[----:B------:R-:W-:-:S09]  /*6d50*/  ULEA UR4, UR29, UR27, 0x3 ;  /* 0x0000001b1d047291 */ /* 0x000fd2000f8e18ff */
[----:B------:R-:W1:Y:S02]  /*6d60*/  SYNCS.PHASECHK.TRANS64.TRYWAIT P0, [UR4], R2 ;  /* 0x00000002ff0075a7 */ /* 0x000e640008001104 */
[----:B-1----:R-:W-:Y:S05]  /*6d70*/  @!P0 BRA `(.L_x_120) ;  /* 0x0000003c00648947 */ /* 0x002fea0003800000 */
.L_x_253:
[----:B------:R-:W-:-:S04]  /*6d80*/  UIADD3 UR4, UPT, UPT, UR29, 0x1, URZ ;  /* 0x000000011d047890 */ /* 0x000fc8000fffe0ff */
[----:B------:R-:W-:-:S04]  /*6d90*/  UISETP.NE.AND UP0, UPT, UR4, 0x3, UPT ;  /* 0x000000030400788c */ /* 0x000fc8000bf05270 */
[----:B------:R-:W-:Y:S02]  /*6da0*/  USEL UR6, URZ, 0x1, UP0 ;  /* 0x00000001ff067887 */ /* 0x000fe40008000000 */
[----:B------:R-:W-:-:S04]  /*6db0*/  USEL UR4, UR4, URZ, UP0 ;  /* 0x000000ff04047287 */ /* 0x000fc80008000000 */
[----:B------:R-:W-:Y:S01]  /*6dc0*/  ULEA UR5, UR4, UR27, 0x3 ;  /* 0x0000001b04057291 */ /* 0x000fe2000f8e18ff */
[----:B------:R-:W-:-:S04]  /*6dd0*/  LOP3.LUT R10, R10, UR6, RZ, 0x3c, !PT ;  /* 0x000000060a0a7c12 */ /* 0x000fc8000f8e3cff */
[----:B-1----:R-:W-:-:S04]  /*6de0*/  SHF.L.U32 R2, R10, 0x1f, RZ ;  /* 0x0000001f0a027819 */ /* 0x002fc800000006ff */
[----:B------:R-:W1:Y:S02]  /*6df0*/  SYNCS.PHASECHK.TRANS64.TRYWAIT P0, [UR5], R2 ;  /* 0x00000002ff0075a7 */ /* 0x000e640008001105 */
[----:B-1----:R-:W-:Y:S05]  /*6e00*/  @!P0 BRA `(.L_x_121) ;  /* 0x0000003c00588947 */ /* 0x002fea0003800000 */
.L_x_255:
[----:B------:R-:W-:-:S04]  /*6e10*/  UIADD3 UR4, UPT, UPT, UR4, 0x1, URZ ;  /* 0x0000000104047890 */ /* 0x000fc8000fffe0ff */
[----:B------:R-:W-:-:S04]  /*6e20*/  UISETP.NE.AND UP0, UPT, UR4, 0x3, UPT ;  /* 0x000000030400788c */ /* 0x000fc8000bf05270 */
[----:B------:R-:W-:Y:S02]  /*6e30*/  USEL UR5, URZ, 0x1, UP0 ;  /* 0x00000001ff057887 */ /* 0x000fe40008000000 */
[----:B------:R-:W-:-:S04]  /*6e40*/  USEL UR4, UR4, URZ, UP0 ;  /* 0x000000ff04047287 */ /* 0x000fc80008000000 */
[----:B------:R-:W-:Y:S01]  /*6e50*/  ULEA UR4, UR4, UR27, 0x3 ;  /* 0x0000001b04047291 */ /* 0x000fe2000f8e18ff */
[----:B-1----:R-:W-:-:S04]  /*6e60*/  LOP3.LUT R2, R10, UR5, RZ, 0x3c, !PT ;  /* 0x000000050a027c12 */ /* 0x002fc8000f8e3cff */
[----:B------:R-:W-:Y:S01]  /*6e70*/  SHF.L.U32 R2, R2, 0x1f, RZ ;  /* 0x0000001f02027819 */ /* 0x000fe200000006ff */
[----:B------:R-:W-:-:S07]  /*6e80*/  IMAD.U32 R0, RZ, RZ, UR4 ;  /* 0x00000004ff007e24 */ /* 0x000fce000f8e00ff */
.L_x_122:
[----:B-1----:R1:W3:Y:S02]  /*6e90*/  SYNCS.PHASECHK.TRANS64.TRYWAIT P0, [R0+URZ], R2 ;  /* 0x00000002000075a7 */ /* 0x0022e400080011ff */
[----:B---3--:R-:W-:Y:S05]  /*6ea0*/  @!P0 NANOSLEEP.SYNCS 0x989680 ;  /* 0x009896800000895d */ /* 0x008fea0003900000 */
[----:B------:R-:W3:Y:S02]  /*6eb0*/  @!P0 SYNCS.PHASECHK.TRANS64 P0, [R0+URZ], R2 ;  /* 0x00000002000085a7 */ /* 0x000ee400080010ff */
[----:B--23--:R-:W-:Y:S05]  /*6ec0*/  @P0 EXIT ;  /* 0x000000000000094d */ /* 0x00cfea0003800000 */
[----:B------:R-:W-:Y:S05]  /*6ed0*/  BRA `(.L_x_122) ;  /* 0xfffffffc00ec7947 */ /* 0x000fea000383ffff */
.L_x_110:
[----:B------:R-:W-:-:S06]  /*6ee0*/  UISETP.GE.AND UP0, UPT, UR18, 0x4, UPT ;  /* 0x000000041200788c */ /* 0x000fcc000bf06270 */
[----:B------:R-:W-:-:S13]  /*6ef0*/  PLOP3.LUT P0, PT, PT, PT, UP0, 0x80, 0x8 ;  /* 0x000000000008781c */ /* 0x000fda0003f0f008 */
[----:B-1----:R-:W-:Y:S05]  /*6f00*/  @!P0 EXIT ;  /* 0x000000000000894d */ /* 0x002fea0003800000 */
[----:B------:R-:W1:Y:S08]  /*6f10*/  S2UR UR4, SR_CgaCtaId ;  /* 0x00000000000479c3 */ /* 0x000e700000008800 */
[----:B------:R-:W-:Y:S01]  /*6f20*/  BAR.SYNC.DEFER_BLOCKING 0x6, 0xa0 ;  /* 0x0182800000007b1d */ /* 0x000fe20000010000 */
[----:B------:R-:W-:Y:S01]  /*6f30*/  IMAD.SHL.U32 R44, R53, 0x10, RZ ;  /* 0x00000010352c7824 */ /* 0x000fe200078e00ff */
[----:B------:R-:W-:Y:S01]  /*6f40*/  CS2R R50, SRZ ;  /* 0x0000000000327805 */ /* 0x000fe2000001ff00 */
[----:B------:R-:W-:-:S02]  /*6f50*/  IMAD.SHL.U32 R0, R46, 0x200, RZ ;  /* 0x000002002e007824 */ /* 0x000fc400078e00ff */
[C---:B------:R-:W-:Y:S01]  /*6f60*/  IMAD.SHL.U32 R4, R53.reuse, 0x2, RZ ;  /* 0x0000000235047824 */ /* 0x040fe200078e00ff */
[----:B------:R-:W-:Y:S02]  /*6f70*/  UMOV UR45, 0x400 ;  /* 0x00000400002d7882 */ /* 0x000fe40000000000 */
[----:B------:R-:W2:Y:S01]  /*6f80*/  LDC.64 R42, c[0x0][0x9b0] ;  /* 0x00026c00ff2a7b82 */ /* 0x000ea20000000a00 */
[C---:B------:R-:W-:Y:S01]  /*6f90*/  LOP3.LUT R52, R44.reuse, 0x5b0, RZ, 0xc0, !PT ;  /* 0x000005b02c347812 */ /* 0x040fe200078ec0ff */
[----:B------:R-:W-:Y:S01]  /*6fa0*/  IMAD.U32 R23, R53, 0x10000, RZ ;  /* 0x0001000035177824 */ /* 0x000fe200078e00ff */
[----:B------:R-:W-:Y:S01]  /*6fb0*/  LOP3.LUT R5, R44, 0x40, RZ, 0xc0, !PT ;  /* 0x000000402c057812 */ /* 0x000fe200078ec0ff */
[----:B------:R-:W-:Y:S01]  /*6fc0*/  IMAD.MOV.U32 R22, RZ, RZ, RZ ;  /* 0x000000ffff167224 */ /* 0x000fe200078e00ff */
[----:B------:R-:W-:Y:S01]  /*6fd0*/  LOP3.LUT R52, R52, 0x200, R0, 0xf8, !PT ;  /* 0x0000020034347812 */ /* 0x000fe200078ef800 */
[----:B------:R-:W-:Y:S01]  /*6fe0*/  IMAD.SHL.U32 R0, R46, 0x200000, RZ ;  /* 0x002000002e007824 */ /* 0x000fe200078e00ff */
[----:B------:R-:W-:Y:S01]  /*6ff0*/  LOP3.LUT P0, RZ, R44, 0x40, RZ, 0xc0, !PT ;  /* 0x000000402cff7812 */ /* 0x000fe2000780c0ff */
[----:B------:R-:W3:Y:S01]  /*7000*/  LDC.64 R40, c[0x0][0x9a8] ;  /* 0x00026a00ff287b82 */ /* 0x000ee20000000a00 */
[----:B------:R-:W-:Y:S01]  /*7010*/  LOP3.LUT R4, R5, 0x8, R4, 0xf8, !PT ;  /* 0x0000000805047812 */ /* 0x000fe200078ef804 */
[----:B------:R-:W4:Y:S01]  /*7020*/  LDCU UR59, c[0x0][0x370] ;  /* 0x00006e00ff3b77ac */ /* 0x000f220008000800 */
[----:B------:R-:W-:-:S02]  /*7030*/  LOP3.LUT R0, R0, 0x200000, RZ, 0xc0, !PT ;  /* 0x0020000000007812 */ /* 0x000fc400078ec0ff */
[----:B------:R-:W-:Y:S01]  /*7040*/  LOP3.LUT R52, R52, R4, RZ, 0xfc, !PT ;  /* 0x0000000434347212 */ /* 0x000fe200078efcff */
[----:B------:R-:W2:Y:S01]  /*7050*/  LDCU UR42, c[0x0][0xc0c] ;  /* 0x00018180ff2a77ac */ /* 0x000ea20008000800 */
[----:B------:R-:W-:Y:S02]  /*7060*/  LOP3.LUT R23, R0, 0x400000, R23, 0xf8, !PT ;  /* 0x0040000000177812 */ /* 0x000fe400078ef817 */
[----:B------:R-:W-:Y:S01]  /*7070*/  P2R R0, PR, RZ, 0x1 ;  /* 0x00000001ff007803 */ /* 0x000fe20000000000 */
[----:B-1----:R-:W-:Y:S01]  /*7080*/  ULEA UR45, UR4, UR45, 0x18 ;  /* 0x0000002d042d7291 */ /* 0x002fe2000f8ec0ff */
[----:B------:R-:W-:Y:S01]  /*7090*/  LOP3.LUT R53, R53, 0x60, RZ, 0xc0, !PT ;  /* 0x0000006035357812 */ /* 0x000fe200078ec0ff */
[----:B------:R-:W1:Y:S02]  /*70a0*/  LDCU UR38, c[0x0][0xc30] ;  /* 0x00018600ff2677ac */ /* 0x000e640008000800 */
[----:B------:R-:W-:Y:S01]  /*70b0*/  UIADD3 UR4, UPT, UPT, UR45, 0x300, URZ ;  /* 0x000003002d047890 */ /* 0x000fe2000fffe0ff */
[----:B------:R-:W1:Y:S04]  /*70c0*/  LDCU.64 UR56, c[0x0][0x988] ;  /* 0x00013100ff3877ac */ /* 0x000e680008000a00 */
[----:B------:R-:W4:Y:S01]  /*70d0*/  LDS R2, [UR45+0x2c0] ;  /* 0x0002c02dff027984 */ /* 0x000f220008000800 */
[----:B------:R-:W-:Y:S01]  /*70e0*/  IMAD.U32 R0, RZ, RZ, UR4 ;  /* 0x00000004ff007e24 */ /* 0x000fe2000f8e00ff */
[----:B------:R-:W1:Y:S01]  /*70f0*/  LDCU.64 UR40, c[0x0][0xc28] ;  /* 0x00018500ff2877ac */ /* 0x000e620008000a00 */
[----:B------:R-:W1:Y:S01]  /*7100*/  LDCU.64 UR62, c[0x0][0x990] ;  /* 0x00013200ff3e77ac */ /* 0x000e620008000a00 */
[----:B------:R-:W1:Y:S01]  /*7110*/  LDCU.128 UR52, c[0x0][0xc10] ;  /* 0x00018200ff3477ac */ /* 0x000e620008000c00 */
[----:B------:R-:W1:Y:S01]  /*7120*/  LDCU UR58, c[0x0][0x374] ;  /* 0x00006e80ff3a77ac */ /* 0x000e620008000800 */
[----:B------:R-:W-:Y:S01]  /*7130*/  UMOV UR51, 0x1 ;  /* 0x0000000100337882 */ /* 0x000fe20000000000 */
[----:B------:R-:W-:Y:S01]  /*7140*/  UMOV UR48, URZ ;  /* 0x000000ff00307c82 */ /* 0x000fe20008000000 */
[----:B------:R-:W-:Y:S01]  /*7150*/  UMOV UR50, URZ ;  /* 0x000000ff00327c82 */ /* 0x000fe20008000000 */
[----:B------:R-:W-:Y:S01]  /*7160*/  UMOV UR49, URZ ;  /* 0x000000ff00317c82 */ /* 0x000fe20008000000 */
[C---:B----4-:R-:W-:Y:S01]  /*7170*/  VIADD R3, R2.reuse, 0x20 ;  /* 0x0000002002037836 */ /* 0x050fe20000000000 */
[----:B------:R-:W-:-:S04]  /*7180*/  LOP3.LUT R2, R2, 0xffff, RZ, 0xc0, !PT ;  /* 0x0000ffff02027812 */ /* 0x000fc800078ec0ff */
[----:B------:R-:W-:-:S05]  /*7190*/  LOP3.LUT R3, R3, 0xffff, RZ, 0xc0, !PT ;  /* 0x0000ffff03037812 */ /* 0x000fca00078ec0ff */
[----:B-123--:R4:W-:Y:S02]  /*71a0*/  STL.64 [R1], R2 ;  /* 0x0000000201007387 */ /* 0x00e9e40000100a00 */
.L_x_153:
[----:B----4-:R-:W-:Y:S04]  /*71b0*/  SHF.L.U32 R2, R50, 0x1f, RZ ;  /* 0x0000001f32027819 */ /* 0x010fe800000006ff */
[----:B------:R-:W1:Y:S02]  /*71c0*/  SYNCS.PHASECHK.TRANS64.TRYWAIT P0, [UR45+0x270], R2 ;  /* 0x00027002ff0075a7 */ /* 0x000e64000800112d */
[----:B-1----:R-:W-:Y:S05]  /*71d0*/  @!P0 BRA `(.L_x_123) ;  /* 0x00000038007c8947 */ /* 0x002fea0003800000 */
.L_x_257:
[----:B-1----:R-:W-:Y:S01]  /*71e0*/  LEA R2, R22, UR43, 0x2 ;  /* 0x0000002b16027c11 */ /* 0x002fe2000f8e10ff */
[----:B------:R-:W1:Y:S01]  /*71f0*/  LDS.128 R4, [UR45+0x2b0] ;  /* 0x0002b02dff047984 */ /* 0x000e620008000c00 */
[----:B------:R-:W-:Y:S02]  /*7200*/  UIADD3 UR4, UPT, UPT, UR45, 0x278, URZ ;  /* 0x000002782d047890 */ /* 0x000fe4000fffe0ff */
[----:B------:R-:W-:Y:S01]  /*7210*/  UISETP.GE.AND UP0, UPT, UR39, 0x1, UPT ;  /* 0x000000012700788c */ /* 0x000fe2000bf06270 */
[----:B------:R-:W-:Y:S01]  /*7220*/  @!PT LDS RZ, [RZ] ;  /* 0x00000000fffff984 */ /* 0x000fe20000000800 */
[----:B------:R-:W-:Y:S01]  /*7230*/  @!PT LDS RZ, [RZ] ;  /* 0x00000000fffff984 */ /* 0x000fe20000000800 */
[----:B------:R-:W-:Y:S01]  /*7240*/  @!PT LDS RZ, [RZ] ;  /* 0x00000000fffff984 */ /* 0x000fe20000000800 */
[----:B------:R-:W-:Y:S01]  /*7250*/  @!PT LDS RZ, [RZ] ;  /* 0x00000000fffff984 */ /* 0x000fe20000000800 */
[----:B------:R2:W-:Y:S06]  /*7260*/  MEMBAR.ALL.CTA ;  /* 0x0000000000007992 */ /* 0x0005ec0000008000 */
[----:B--2---:R-:W2:Y:S01]  /*7270*/  FENCE.VIEW.ASYNC.S ;  /* 0x00000000000073c6 */ /* 0x004ea20000000000 */
[----:B------:R-:W-:Y:S09]  /*7280*/  UPRMT UR4, URZ, 0x654, UR4 ;  /* 0x00000654ff047896 */ /* 0x000ff20008000004 */
[----:B--2---:R-:W-:Y:S01]  /*7290*/  SYNCS.ARRIVE.TRANS64.RED.A1T0 RZ, [UR4], RZ ;  /* 0x000000ffffff79a7 */ /* 0x004fe20008100404 */
[----:B------:R-:W5:Y:S01]  /*72a0*/  LDL R2, [R2] ;  /* 0x0000000002027983 */ /* 0x000f620000100800 */
[----:B-1----:R-:W-:Y:S11]  /*72b0*/  LOP3.LUT P0, RZ, R6, 0x1, RZ, 0xc0, !PT ;  /* 0x0000000106ff7812 */ /* 0x002ff6000780c0ff */
[----:B------:R-:W-:Y:S02]  /*72c0*/  @!UPT UIADD3 URZ, UPT, UPT, URZ, URZ, URZ ;  /* 0x000000fffffff290 */ /* 0x000fe4000fffe0ff */
[----:B------:R-:W-:Y:S01]  /*72d0*/  VOTEU.ANY UP1, P0 ;  /* 0x0000000000ff7886 */ /* 0x000fe20000020100 */
[----:B------:R-:W-:Y:S01]  /*72e0*/  PLOP3.LUT P0, PT, PT, PT, UP1, 0x80, 0x8 ;  /* 0x000000000008781c */ /* 0x000fe20003f0f018 */
[----:B------:R-:W-:Y:S11]  /*72f0*/  UP2UR UR60, UPR, URZ, 0x2 ;  /* 0x00000002ff3c7883 */ /* 0x000ff60008000000 */
[----:B------:R-:W-:Y:S01]  /*7300*/  @!UPT UIADD3 URZ, UPT, UPT, URZ, URZ, URZ ;  /* 0x000000fffffff290 */ /* 0x000fe2000fffe0ff */
[----:B------:R-:W-:Y:S02]  /*7310*/  @P0 MOV R3, R4 ;  /* 0x0000000400030202 */ /* 0x000fe40000000f00 */
[----:B------:R-:W-:Y:S02]  /*7320*/  @P0 LOP3.LUT R0, R5, 0xffff, RZ, 0xc0, !PT ;  /* 0x0000ffff05000812 */ /* 0x000fe400078ec0ff */
[----:B------:R-:W-:Y:S02]  /*7330*/  @P0 R2UR UR5, R3 ;  /* 0x00000000030502ca */ /* 0x000fe400000e0000 */
[----:B------:R-:W-:Y:S11]  /*7340*/  @P0 R2UR UR4, R0 ;  /* 0x00000000000402ca */ /* 0x000ff600000e0000 */
[----:B------:R-:W-:Y:S02]  /*7350*/  @UP1 UMOV UR37, UR5 ;  /* 0x0000000500251c82 */ /* 0x000fe40008000000 */
[----:B------:R-:W-:Y:S01]  /*7360*/  @UP1 UMOV UR36, UR4 ;  /* 0x0000000400241c82 */ /* 0x000fe20008000000 */
[----:B------:R-:W-:Y:S05]  /*7370*/  BRA.U !UP0, `(.L_x_124) ;  /* 0x0000000108cc7547 */ /* 0x000fea000b800000 */
[----:B------:R-:W1:Y:S01]  /*7380*/  LDCU UR9, c[0x0][0xc20] ;  /* 0x00018400ff0977ac */ /* 0x000e620008000800 */
[----:B------:R-:W-:Y:S02]  /*7390*/  UIMAD.WIDE.U32 UR4, UR58, UR55, URZ ;  /* 0x000000373a0472a5 */ /* 0x000fe4000f8e00ff */
[----:B------:R-:W-:Y:S02]  /*73a0*/  UIMAD.WIDE.U32 UR6, UR59, UR52, URZ ;  /* 0x000000343b0672a5 */ /* 0x000fe4000f8e00ff */
[----:B------:R-:W-:Y:S02]  /*73b0*/  UIMAD.WIDE.U32 UR10, UR36, UR55, URZ ;  /* 0x00000037240a72a5 */ /* 0x000fe4000f8e00ff */
[----:B------:R-:W-:Y:S02]  /*73c0*/  UISETP.NE.AND UP0, UPT, UR54, 0x1, UPT ;  /* 0x000000013600788c */ /* 0x000fe4000bf05270 */
[----:B------:R-:W-:Y:S02]  /*73d0*/  UISETP.NE.AND UP1, UPT, UR42, 0x1, UPT ;  /* 0x000000012a00788c */ /* 0x000fe4000bf25270 */
[----:B------:R-:W-:Y:S02]  /*73e0*/  UISETP.NE.AND UP2, UPT, UR39, 0x1, UPT ;  /* 0x000000012700788c */ /* 0x000fe4000bf45270 */
[----:B------:R-:W-:Y:S01]  /*73f0*/  UIMAD.WIDE.U32 UR12, UR37, UR52, URZ ;  /* 0x00000034250c72a5 */ /* 0x000fe2000f8e00ff */
[----:B------:R-:W-:Y:S01]  /*7400*/  UMOV UR4, UR5 ;  /* 0x0000000500047c82 */ /* 0x000fe20008000000 */
[----:B------:R-:W-:Y:S01]  /*7410*/  UMOV UR6, UR11 ;  /* 0x0000000b00067c82 */ /* 0x000fe20008000000 */
[----:B-1----:R-:W-:Y:S03]  /*7420*/  USHF.R.U32.HI UR8, URZ, UR9, UR4 ;  /* 0x00000009ff087299 */ /* 0x002fe60008011604 */
[----:B------:R-:W-:Y:S02]  /*7430*/  UMOV UR4, UR7 ;  /* 0x0000000700047c82 */ /* 0x000fe40008000000 */
[----:B------:R-:W-:Y:S02]  /*7440*/  USHF.R.U32.HI UR5, URZ, UR53, UR4 ;  /* 0x00000035ff057299 */ /* 0x000fe40008011604 */
[----:B------:R-:W-:Y:S02]  /*7450*/  USEL UR4, UR58, UR8, !UP0 ;  /* 0x000000083a047287 */ /* 0x000fe4000c000000 */
[----:B------:R-:W-:Y:S02]  /*7460*/  USHF.R.U32.HI UR8, URZ, UR9, UR6 ;  /* 0x00000009ff087299 */ /* 0x000fe40008011606 */
[----:B------:R-:W-:Y:S02]  /*7470*/  UIMAD.WIDE.U32 UR6, UR4, UR40, URZ ;  /* 0x00000028040672a5 */ /* 0x000fe4000f8e00ff */
[----:B------:R-:W-:Y:S02]  /*7480*/  USEL UR9, UR59, UR5, !UP1 ;  /* 0x000000053b097287 */ /* 0x000fe4000c800000 */
[----:B------:R-:W-:Y:S02]  /*7490*/  USEL UR8, UR36, UR8, !UP0 ;  /* 0x0000000824087287 */ /* 0x000fe4000c000000 */
[----:B------:R-:W-:Y:S01]  /*74a0*/  UIMAD.WIDE.U32 UR10, UR9, UR40, URZ ;  /* 0x00000028090a72a5 */ /* 0x000fe2000f8e00ff */
[----:B------:R-:W-:Y:S01]  /*74b0*/  UMOV UR6, UR7 ;  /* 0x0000000700067c82 */ /* 0x000fe20008000000 */
[----:B------:R-:W-:Y:S01]  /*74c0*/  UMOV UR5, UR13 ;  /* 0x0000000d00057c82 */ /* 0x000fe20008000000 */
[----:B------:R-:W-:Y:S02]  /*74d0*/  @UP2 USHF.R.U32.HI UR4, URZ, UR41, UR6 ;  /* 0x00000029ff042299 */ /* 0x000fe40008011606 */
[----:B------:R-:W-:Y:S02]  /*74e0*/  USHF.R.U32.HI UR5, URZ, UR53, UR5 ;  /* 0x00000035ff057299 */ /* 0x000fe40008011605 */
[----:B------:R-:W-:Y:S02]  /*74f0*/  UIMAD UR4, UR39, UR4, URZ ;  /* 0x00000004270472a4 */ /* 0x000fe4000f8e02ff */
[----:B------:R-:W-:Y:S02]  /*7500*/  USEL UR5, UR37, UR5, !UP1 ;  /* 0x0000000525057287 */ /* 0x000fe4000c800000 */
[----:B------:R-:W-:Y:S01]  /*7510*/  UISETP.GE.AND UP0, UPT, UR8, UR4, UPT ;  /* 0x000000040800728c */ /* 0x000fe2000bf06270 */
[----:B------:R-:W-:Y:S01]  /*7520*/  UMOV UR6, UR11 ;  /* 0x0000000b00067c82 */ /* 0x000fe20008000000 */
[----:B------:R-:W-:Y:S02]  /*7530*/  UIMAD.WIDE.U32 UR10, UR8, UR40, URZ ;  /* 0x00000028080a72a5 */ /* 0x000fe4000f8e00ff */
[----:B------:R-:W-:Y:S04]  /*7540*/  @UP2 USHF.R.U32.HI UR9, URZ, UR41, UR6 ;  /* 0x00000029ff092299 */ /* 0x000fe80008011606 */
[----:B------:R-:W-:Y:S01]  /*7550*/  UIMAD UR6, UR39, UR9, URZ ;  /* 0x00000009270672a4 */ /* 0x000fe2000f8e02ff */
[----:B------:R-:W-:Y:S03]  /*7560*/  UMOV UR4, UR11 ;  /* 0x0000000b00047c82 */ /* 0x000fe60008000000 */
[----:B------:R-:W-:Y:S02]  /*7570*/  UISETP.GE.OR UP0, UPT, UR5, UR6, UP0 ;  /* 0x000000060500728c */ /* 0x000fe40008706670 */
[----:B------:R-:W-:Y:S02]  /*7580*/  USHF.R.U32.HI UR4, URZ, UR41, UR4 ;  /* 0x00000029ff047299 */ /* 0x000fe40008011604 */
[----:B------:R-:W-:Y:S02]  /*7590*/  UIMAD.WIDE.U32 UR6, UR5, UR40, URZ ;  /* 0x00000028050672a5 */ /* 0x000fe4000f8e00ff */
[----:B------:R-:W-:Y:S02]  /*75a0*/  USEL UR11, UR8, UR4, !UP2 ;  /* 0x00000004080b7287 */ /* 0x000fe4000d000000 */
[----:B------:R-:W-:Y:S02]  /*75b0*/  UIADD3 UR6, UPT, UPT, -UR5, URZ, URZ ;  /* 0x000000ff05067290 */ /* 0x000fe4000fffe1ff */
[----:B------:R-:W-:Y:S02]  /*75c0*/  UIADD3 UR10, UPT, UPT, -UR11, URZ, URZ ;  /* 0x000000ff0b0a7290 */ /* 0x000fe4000fffe1ff */
[----:B------:R-:W-:Y:S02]  /*75d0*/  UIMAD UR6, UR42, UR6, UR37 ;  /* 0x000000062a0672a4 */ /* 0x000fe4000f8e0225 */
[----:B------:R-:W-:Y:S01]  /*75e0*/  UIMAD UR10, UR39, UR10, UR8 ;  /* 0x0000000a270a72a4 */ /* 0x000fe2000f8e0208 */
[----:B------:R-:W-:Y:S01]  /*75f0*/  @!UP0 UMOV UR4, UR7 ;  /* 0x0000000700048c82 */ /* 0x000fe20008000000 */
[----:B------:R-:W-:Y:S02]  /*7600*/  UIADD3 UR7, UPT, UPT, -UR8, URZ, URZ ;  /* 0x000000ff08077290 */ /* 0x000fe4000fffe1ff */
[----:B------:R-:W-:Y:S04]  /*7610*/  @!UP0 USHF.R.U32.HI UR4, URZ, UR41, UR4 ;  /* 0x00000029ff048299 */ /* 0x000fe80008011604 */
[----:B------:R-:W-:Y:S04]  /*7620*/  @!UP0 USEL UR4, UR5, UR4, !UP2 ;  /* 0x0000000405048287 */ /* 0x000fe8000d000000 */
[----:B------:R-:W-:Y:S02]  /*7630*/  @!UP0 UIMAD UR9, UR9, UR10, UR4 ;  /* 0x0000000a090982a4 */ /* 0x000fe4000f8e0204 */
[----:B------:R-:W-:Y:S02]  /*7640*/  @!UP0 UIADD3 UR10, UPT, UPT, UR11, -UR4, URZ ;  /* 0x800000040b0a8290 */ /* 0x000fe4000fffe0ff */
[----:B------:R-:W-:Y:S02]  /*7650*/  UIMAD UR4, UR54, UR7, UR36 ;  /* 0x00000007360472a4 */ /* 0x000fe4000f8e0224 */
[----:B------:R-:W-:Y:S03]  /*7660*/  @!UP0 UIMAD UR8, UR10, UR39, UR5 ;  /* 0x000000270a0882a4 */ /* 0x000fe6000f8e0205 */
[----:B------:R-:W-:Y:S02]  /*7670*/  @!UP0 UMOV UR5, UR9 ;  /* 0x0000000900058c82 */ /* 0x000fe40008000000 */
[----:B------:R-:W-:Y:S02]  /*7680*/  UIMAD UR37, UR5, UR42, UR6 ;  /* 0x0000002a052572a4 */ /* 0x000fe4000f8e0206 */
[----:B------:R-:W-:Y:S11]  /*7690*/  UIMAD UR36, UR8, UR54, UR4 ;  /* 0x00000036082472a4 */ /* 0x000ff6000f8e0204 */
[----:B------:R-:W-:Y:S01]  /*76a0*/  @!UPT UIADD3 URZ, UPT, UPT, URZ, URZ, URZ ;  /* 0x000000fffffff290 */ /* 0x000fe2000fffe0ff */
.L_x_124:
[----:B------:R-:W-:Y:S01]  /*76b0*/  UISETP.NE.AND UP0, UPT, UR38, 0x1, UPT ;  /* 0x000000012600788c */ /* 0x000fe2000bf05270 */
[----:B------:R-:W-:Y:S01]  /*76c0*/  @P0 SHF.R.U32.HI R4, RZ, 0x10, R5 ;  /* 0x00000010ff040819 */ /* 0x000fe20000011605 */
[----:B------:R-:W-:Y:S02]  /*76d0*/  UIADD3 UR11, UPT, UPT, UR45, 0x300, URZ ;  /* 0x000003002d0b7890 */ /* 0x000fe4000fffe0ff */
[----:B------:R-:W-:Y:S01]  /*76e0*/  USHF.L.U32 UR47, UR19, 0x6, URZ ;  /* 0x00000006132f7899 */ /* 0x000fe200080006ff */
[----:B------:R-:W-:Y:S06]  /*76f0*/  @P0 R2UR UR61, R4 ;  /* 0x00000000043d02ca */ /* 0x000fec00000e0000 */
[----:B------:R-:W1:Y:S01]  /*7700*/  @!UP0 LDCU.128 UR12, c[0x0][0xc10] ;  /* 0x00018200ff0c87ac */ /* 0x000e620008000c00 */
[----:B------:R-:W2:Y:S01]  /*7710*/  @!UP0 LDCU UR5, c[0x0][0xc0c] ;  /* 0x00018180ff0587ac */ /* 0x000ea20008000800 */
[----:B------:R-:W3:Y:S01]  /*7720*/  @!UP0 LDCU UR10, c[0x0][0xc20] ;  /* 0x00018400ff0a87ac */ /* 0x000ee20008000800 */
[----:B-1----:R-:W-:Y:S02]  /*7730*/  UIMAD.WIDE.U32 UR8, UR37, UR12, URZ ;  /* 0x0000000c250872a5 */ /* 0x002fe4000f8e00ff */
[----:B------:R-:W-:Y:S02]  /*7740*/  UIMAD.WIDE.U32 UR6, UR36, UR15, URZ ;  /* 0x0000000f240672a5 */ /* 0x000fe4000f8e00ff */
[----:B------:R-:W-:Y:S03]  /*7750*/  @!UP0 UISETP.NE.AND UP1, UPT, UR14, 0x1, UPT ;  /* 0x000000010e00888c */ /* 0x000fe6000bf25270 */
[----:B------:R-:W-:Y:S01]  /*7760*/  @!UP0 UMOV UR4, UR9 ;  /* 0x0000000900048c82 */ /* 0x000fe20008000000 */
[----:B--2---:R-:W-:Y:S02]  /*7770*/  @!UP0 UISETP.NE.AND UP2, UPT, UR5, 0x1, UPT ;  /* 0x000000010500888c */ /* 0x004fe4000bf45270 */
[----:B------:R-:W-:Y:S01]  /*7780*/  @!UP0 USHF.R.U32.HI UR4, URZ, UR13, UR4 ;  /* 0x0000000dff048299 */ /* 0x000fe20008011604 */
[----:B------:R-:W-:Y:S02]  /*7790*/  @!UP0 UMOV UR6, UR7 ;  /* 0x0000000700068c82 */ /* 0x000fe40008000000 */
[----:B---3--:R-:W-:Y:S02]  /*77a0*/  @!UP0 USHF.R.U32.HI UR6, URZ, UR10, UR6 ;  /* 0x0000000aff068299 */ /* 0x008fe40008011606 */
[----:B------:R-:W-:Y:S02]  /*77b0*/  @!UP0 USEL UR7, UR37, UR4, !UP2 ;  /* 0x0000000425078287 */ /* 0x000fe4000d000000 */
[----:B------:R-:W-:Y:S04]  /*77c0*/  @!UP0 USEL UR6, UR36, UR6, !UP1 ;  /* 0x0000000624068287 */ /* 0x000fe8000c800000 */
[----:B------:R-:W-:Y:S02]  /*77d0*/  @!UP0 UIADD3 UR4, UPT, UPT, -UR7, UR6, URZ ;  /* 0x0000000607048290 */ /* 0x000fe4000fffe1ff */
[----:B------:R-:W-:Y:S02]  /*77e0*/  @!UP0 UIADD3 UR6, UPT, UPT, UR7, -UR6, URZ ;  /* 0x8000000607068290 */ /* 0x000fe4000fffe0ff */
[----:B------:R-:W-:Y:S02]  /*77f0*/  @!UP0 UIMAD UR37, UR4, UR5, UR37 ;  /* 0x00000005042582a4 */ /* 0x000fe4000f8e0225 */
[----:B------:R-:W-:Y:S02]  /*7800*/  @!UP0 UIMAD UR36, UR6, UR14, UR36 ;  /* 0x0000000e062482a4 */ /* 0x000fe4000f8e0224 */
[----:B------:R-:W-:Y:S09]  /*7810*/  ULOP3.LUT UP0, URZ, UR11, 0x90, URZ, 0xc0, !UPT ;  /* 0x000000900bff7892 */ /* 0x000ff2000f80c0ff */
[----:B------:R-:W-:Y:S05]  /*7820*/  BRA.U !UP0, `(.L_x_125) ;  /* 0x00000001087c7547 */ /* 0x000fea000b800000 */
[----:B------:R-:W1:Y:S01]  /*7830*/  LDCU.64 UR8, c[0x4][0x80] ;  /* 0x01001000ff0877ac */ /* 0x000e620008000a00 */
[----:B------:R-:W-:Y:S01]  /*7840*/  MOV R16, 0x0 ;  /* 0x0000000000107802 */ /* 0x000fe20000000f00 */
[----:B------:R-:W-:Y:S02]  /*7850*/  HFMA2 R12, -RZ, RZ, 0, 5.9604644775390625e-08 ;  /* 0x00000001ff0c7431 */ /* 0x000fe400000001ff */
[----:B------:R-:W-:Y:S01]  /*7860*/  IMAD.MOV.U32 R8, RZ, RZ, 0x70 ;  /* 0x00000070ff087424 */ /* 0x000fe200078e00ff */
[----:B------:R2:W3:Y:S01]  /*7870*/  LDC.64 R14, c[0x4][R16] ;  /* 0x01000000100e7b82 */ /* 0x0004e20000000a00 */
[----:B------:R-:W4:Y:S01]  /*7880*/  LDCU.64 UR6, c[0x4][0x88] ;  /* 0x01001100ff0677ac */ /* 0x000f220008000a00 */
[----:B------:R-:W-:Y:S01]  /*7890*/  IMAD.MOV.U32 R13, RZ, RZ, RZ ;  /* 0x000000ffff0d7224 */ /* 0x000fe200078e00ff */
[----:B------:R-:W2:Y:S01]  /*78a0*/  LDCU.64 UR4, c[0x4][0x8] ;  /* 0x01000100ff0477ac */ /* 0x000ea20008000a00 */
[----:B-1----:R-:W-:Y:S01]  /*78b0*/  MOV R5, UR9 ;  /* 0x0000000900057c02 */ /* 0x002fe20008000f00 */
[----:B------:R-:W-:Y:S01]  /*78c0*/  IMAD.U32 R4, RZ, RZ, UR8 ;  /* 0x00000008ff047e24 */ /* 0x000fe2000f8e00ff */
[----:B----4-:R-:W-:Y:S01]  /*78d0*/  MOV R7, UR7 ;  /* 0x0000000700077c02 */ /* 0x010fe20008000f00 */
[----:B------:R-:W-:Y:S01]  /*78e0*/  IMAD.U32 R6, RZ, RZ, UR6 ;  /* 0x00000006ff067e24 */ /* 0x000fe2000f8e00ff */
[----:B--2---:R-:W-:Y:S01]  /*78f0*/  MOV R11, UR5 ;  /* 0x00000005000b7c02 */ /* 0x004fe20008000f00 */
[----:B------:R-:W-:Y:S02]  /*7900*/  IMAD.U32 R10, RZ, RZ, UR4 ;  /* 0x00000004ff0a7e24 */ /* 0x000fe4000f8e00ff */
[----:B------:R-:W-:Y:S07]  /*7910*/  LEPC R20, `(.L_x_126) ;  /* 0x000000001014794e */ /* 0x000fee0000000000 */
[----:B---3-5:R-:W-:Y:S05]  /*7920*/  CALL.ABS.NOINC R14 ;  /* 0x000000000e007343 */ /* 0x028fea0003c00000 */
.L_x_126:
[----:B------:R-:W1:Y:S01]  /*7930*/  LDCU.64 UR8, c[0x4][0x80] ;  /* 0x01001000ff0877ac */ /* 0x000e620008000a00 */
[----:B------:R-:W2:Y:S01]  /*7940*/  LDC.64 R16, c[0x4][R16] ;  /* 0x0100000010107b82 */ /* 0x000ea20000000a00 */
[----:B------:R-:W-:Y:S02]  /*7950*/  HFMA2 R12, -RZ, RZ, 0, 5.9604644775390625e-08 ;  /* 0x00000001ff0c7431 */ /* 0x000fe400000001ff */
[----:B------:R-:W-:Y:S02]  /*7960*/  IMAD.MOV.U32 R8, RZ, RZ, 0x70 ;  /* 0x00000070ff087424 */ /* 0x000fe400078e00ff */
[----:B------:R-:W-:Y:S01]  /*7970*/  IMAD.MOV.U32 R13, RZ, RZ, RZ ;  /* 0x000000ffff0d7224 */ /* 0x000fe200078e00ff */
[----:B------:R-:W3:Y:S01]  /*7980*/  LDCU.64 UR6, c[0x4][0x88] ;  /* 0x01001100ff0677ac */ /* 0x000ee20008000a00 */
[----:B------:R-:W4:Y:S01]  /*7990*/  LDCU.64 UR4, c[0x4][0x8] ;  /* 0x01000100ff0477ac */ /* 0x000f220008000a00 */
[----:B-1----:R-:W-:Y:S02]  /*79a0*/  MOV R4, UR8 ;  /* 0x0000000800047c02 */ /* 0x002fe40008000f00 */
[----:B------:R-:W-:Y:S02]  /*79b0*/  MOV R5, UR9 ;  /* 0x0000000900057c02 */ /* 0x000fe40008000f00 */
[----:B---3--:R-:W-:Y:S01]  /*79c0*/  MOV R7, UR7 ;  /* 0x0000000700077c02 */ /* 0x008fe20008000f00 */
[----:B------:R-:W-:Y:S01]  /*79d0*/  IMAD.U32 R6, RZ, RZ, UR6 ;  /* 0x00000006ff067e24 */ /* 0x000fe2000f8e00ff */
[----:B----4-:R-:W-:Y:S01]  /*79e0*/  MOV R11, UR5 ;  /* 0x00000005000b7c02 */ /* 0x010fe20008000f00 */
[----:B------:R-:W-:Y:S02]  /*79f0*/  IMAD.U32 R10, RZ, RZ, UR4 ;  /* 0x00000004ff0a7e24 */ /* 0x000fe4000f8e00ff */
[----:B------:R-:W-:Y:S07]  /*7a00*/  LEPC R20, `(.L_x_125) ;  /* 0x000000001014794e */ /* 0x000fee0000000000 */
[----:B--2---:R-:W-:Y:S05]  /*7a10*/  CALL.ABS.NOINC R16 ;  /* 0x0000000010007343 */ /* 0x004fea0003c00000 */
.L_x_125:
[----:B------:R-:W-:Y:S01]  /*7a20*/  R2UR UR4, R49 ;  /* 0x00000000310472ca */ /* 0x000fe200000e0000 */
[----:B------:R-:W-:Y:S01]  /*7a30*/  UISETP.NE.U32.AND UP0, UPT, UR62, URZ, UPT ;  /* 0x000000ff3e00728c */ /* 0x000fe2000bf05070 */
[----:B------:R-:W-:Y:S02]  /*7a40*/  ISETP.NE.U32.AND P4, PT, R42, RZ, PT ;  /* 0x000000ff2a00720c */ /* 0x000fe40003f85070 */
[----:B------:R-:W-:Y:S01]  /*7a50*/  ISETP.NE.U32.AND P2, PT, RZ, UR56, PT ;  /* 0x00000038ff007c0c */ /* 0x000fe2000bf45070 */
[----:B------:R-:W-:Y:S01]  /*7a60*/  UISETP.NE.AND.EX UP1, UPT, UR63, URZ, UPT, UP0 ;  /* 0x000000ff3f00728c */ /* 0x000fe2000bf25300 */
[----:B------:R-:W-:Y:S01]  /*7a70*/  ISETP.NE.AND.EX P4, PT, R43, RZ, PT, P4 ;  /* 0x000000ff2b00720c */ /* 0x000fe20003f85340 */
[----:B------:R-:W-:Y:S01]  /*7a80*/  UPLOP3.LUT UP0, UPT, UPT, UPT, UPT, 0x40, 0x4 ;  /* 0x000000000004789c */ /* 0x000fe20003f0e870 */
[----:B------:R-:W-:Y:S05]  /*7a90*/  ISETP.NE.AND.EX P2, PT, RZ, UR57, PT, P2 ;  /* 0x00000039ff007c0c */ /* 0x000fea000bf45320 */
[----:B------:R-:W-:Y:S06]  /*7aa0*/  UISETP.NE.AND UP2, UPT, UR4, URZ, UPT ;  /* 0x000000ff0400728c */ /* 0x000fec000bf45270 */
[----:B------:R-:W-:Y:S05]  /*7ab0*/  PLOP3.LUT P1, PT, PT, PT, UP2, 0x80, 0x8 ;  /* 0x000000000008781c */ /* 0x000fea0003f2f028 */
[----:B------:R-:W-:Y:S06]  /*7ac0*/  @UP2 UPLOP3.LUT UP0, UPT, UPT, UPT, UP1, 0x80, 0x8 ;  /* 0x000000000008289c */ /* 0x000fec0003f0f010 */
[----:B------:R-:W-:Y:S01]  /*7ad0*/  PLOP3.LUT P0, PT, PT, PT, UP0, 0x80, 0x8 ;  /* 0x000000000008781c */ /* 0x000fe20003f0f008 */
[----:B------:R-:W-:Y:S01]  /*7ae0*/  @!UPT UIADD3 URZ, UPT, UPT, URZ, URZ, URZ ;  /* 0x000000fffffff290 */ /* 0x000fe2000fffe0ff */
[----:B------:R-:W-:Y:S11]  /*7af0*/  BRA.U !UP1, `(.L_x_127) ;  /* 0x00000001093c7547 */ /* 0x000ff6000b800000 */
[----:B------:R-:W-:Y:S01]  /*7b00*/  UISETP.NE.U32.AND UP0, UPT, UR56, URZ, UPT ;  /* 0x000000ff3800728c */ /* 0x000fe2000bf05070 */
[----:B------:R-:W-:Y:S01]  /*7b10*/  HFMA2 R0, -RZ, RZ, 0, 5.9604644775390625e-08 ;  /* 0x00000001ff007431 */ /* 0x000fe200000001ff */
[----:B------:R-:W1:Y:S01]  /*7b20*/  LDCU.64 UR8, c[0x0][0x358] ;  /* 0x00006b00ff0877ac */ /* 0x000e620008000a00 */
[----:B------:R-:W-:Y:S01]  /*7b30*/  IMAD.MOV.U32 R45, RZ, RZ, 0x1 ;  /* 0x00000001ff2d7424 */ /* 0x000fe200078e00ff */
[----:B------:R-:W-:Y:S06]  /*7b40*/  UISETP.NE.AND.EX UP0, UPT, UR57, URZ, UPT, UP0 ;  /* 0x000000ff3900728c */ /* 0x000fec000bf05300 */
[----:B------:R-:W-:Y:S05]  /*7b50*/  PLOP3.LUT P3, PT, PT, PT, UP0, 0x80, 0x8 ;  /* 0x000000000008781c */ /* 0x000fea0003f6f008 */
[----:B------:R-:W2:Y:S01]  /*7b60*/  @UP0 LDCU.64 UR4, c[0x0][0x988] ;  /* 0x00013100ff0407ac */ /* 0x000ea20008000a00 */
[----:B------:R-:W-:Y:S07]  /*7b70*/  @UP0 UIMAD UR6, UR46, UR62, URZ ;  /* 0x0000003e2e0602a4 */ /* 0x000fee000f8e02ff */
[----:B------:R-:W-:Y:S01]  /*7b80*/  @!P3 PRMT R45, R0, 0x7610, R45 ;  /* 0x00007610002db816 */ /* 0x000fe2000000002d */
[----:B--2---:R-:W-:Y:S06]  /*7b90*/  @UP0 UIMAD.WIDE UR4, UR6, 0x4, UR4 ;  /* 0x00000004060408a5 */ /* 0x004fec000f8e0204 */
[----:B-----5:R-:W-:Y:S01]  /*7ba0*/  IMAD.U32 R26, RZ, RZ, UR4 ;  /* 0x00000004ff1a7e24 */ /* 0x020fe2000f8e00ff */
[----:B------:R-:W-:Y:S04]  /*7bb0*/  MOV R27, UR5 ;  /* 0x00000005001b7c02 */ /* 0x000fe80008000f00 */
[----:B------:R-:W2:Y:S01]  /*7bc0*/  @!UP0 LDCU UR4, c[0x0][0x980] ;  /* 0x00013000ff0487ac */ /* 0x000ea20008000800 */
[----:B-1----:R1:W5:Y:S02]  /*7bd0*/  @P3 LDG.E R26, desc[UR8][R26.64] ;  /* 0x000000081a1a3981 */ /* 0x002364000c1e1900 */
[----:B-12---:R-:W-:Y:S02]  /*7be0*/  @!P3 IMAD.U32 R26, RZ, RZ, UR4 ;  /* 0x00000004ff1abe24 */ /* 0x006fe4000f8e00ff */
.L_x_127:
[----:B------:R-:W-:Y:S05]  /*7bf0*/  @!P4 BRA `(.L_x_128) ;  /* 0x000000000024c947 */ /* 0x000fea0003800000 */
[----:B------:R-:W-:Y:S01]  /*7c00*/  ISETP.NE.U32.AND P3, PT, R40, RZ, PT ;  /* 0x000000ff2800720c */ /* 0x000fe20003f65070 */
[----:B------:R-:W1:Y:S03]  /*7c10*/  LDCU.64 UR4, c[0x0][0x358] ;  /* 0x00006b00ff0477ac */ /* 0x000e660008000a00 */
[----:B------:R-:W-:Y:S11]  /*7c20*/  ISETP.NE.AND.EX P3, PT, R41, RZ, PT, P3 ;  /* 0x000000ff2900720c */ /* 0x000ff60003f65330 */
[----:B------:R-:W-:Y:S02]  /*7c30*/  @!UPT UIADD3 URZ, UPT, UPT, URZ, URZ, URZ ;  /* 0x000000fffffff290 */ /* 0x000fe4000fffe0ff */
[----:B------:R-:W2:Y:S01]  /*7c40*/  @P3 LDC.64 R4, c[0x0][0x9a8] ;  /* 0x00026a00ff043b82 */ /* 0x000ea20000000a00 */
[----:B------:R-:W-:Y:S04]  /*7c50*/  @P3 IMAD R0, R42, UR46, RZ ;  /* 0x0000002e2a003c24 */ /* 0x000fe8000f8e02ff */
[----:B--2---:R-:W-:Y:S05]  /*7c60*/  @P3 IMAD.WIDE R4, R0, 0x4, R4 ;  /* 0x0000000400043825 */ /* 0x004fea00078e0204 */
[----:B-1---5:R1:W5:Y:S02]  /*7c70*/  @P3 LDG.E R24, desc[UR4][R4.64] ;  /* 0x0000000404183981 */ /* 0x022364000c1e1900 */
[----:B-1----:R-:W2:Y:S02]  /*7c80*/  @!P3 LDC R24, c[0x0][0x9a0] ;  /* 0x00026800ff18bb82 */ /* 0x002ea40000000800 */
.L_x_128:
[----:B------:R-:W-:Y:S01]  /*7c90*/  ULOP3.LUT UR4, UR51, 0x1, URZ, 0x3c, !UPT ;  /* 0x0000000133047892 */ /* 0x000fe2000f8e3cff */
[----:B-----5:R-:W-:Y:S01]  /*7ca0*/  FSETP.NEU.AND P3, PT, R26, RZ, PT ;  /* 0x000000ff1a00720b */ /* 0x020fe20003f6d000 */
[----:B------:R-:W1:Y:S01]  /*7cb0*/  LDCU.128 UR8, c[0x0][0xb80] ;  /* 0x00017000ff0877ac */ /* 0x000e620008000c00 */
[----:B------:R-:W-:Y:S01]  /*7cc0*/  SEL R4, RZ, 0xffffffff, P2 ;  /* 0xffffffffff047807 */ /* 0x000fe20001000000 */
[----:B------:R-:W-:Y:S01]  /*7cd0*/  IMAD.U32 R63, RZ, RZ, UR48 ;  /* 0x00000030ff3f7e24 */ /* 0x000fe2000f8e00ff */
[----:B------:R-:W-:Y:S01]  /*7ce0*/  @P1 LOP3.LUT P2, RZ, R45, 0xff, RZ, 0xc0, !PT ;  /* 0x000000ff2dff1812 */ /* 0x000fe2000784c0ff */
[----:B------:R-:W-:Y:S01]  /*7cf0*/  IMAD.U32 R27, RZ, RZ, UR4 ;  /* 0x00000004ff1b7e24 */ /* 0x000fe2000f8e00ff */
[----:B------:R-:W-:Y:S01]  /*7d00*/  @P1 SEL R0, RZ, 0xffffffff, P3 ;  /* 0xffffffffff001807 */ /* 0x000fe20001800000 */
[----:B------:R-:W-:Y:S01]  /*7d10*/  IMAD.SHL.U32 R65, R52, 0x2, RZ ;  /* 0x0000000234417824 */ /* 0x000fe200078e00ff */
[----:B------:R-:W-:Y:S01]  /*7d20*/  LEA R58, R22, UR45, 0x3 ;  /* 0x0000002d163a7c11 */ /* 0x000fe2000f8e18ff */
[----:B------:R-:W3:Y:S01]  /*7d30*/  LDCU.128 UR16, c[0x0][0xb90] ;  /* 0x00017200ff1077ac */ /* 0x000ee20008000c00 */
[----:B------:R-:W-:Y:S01]  /*7d40*/  @P0 SEL R0, R4, R0, !P2 ;  /* 0x0000000004000207 */ /* 0x000fe20005000000 */
[----:B------:R-:W-:Y:S01]  /*7d50*/  IMAD.SHL.U32 R63, R63, 0x1000, RZ ;  /* 0x000010003f3f7824 */ /* 0x000fe200078e00ff */
[----:B------:R-:W-:Y:S01]  /*7d60*/  PLOP3.LUT P2, PT, PT, PT, UP1, 0x80, 0x8 ;  /* 0x000000000008781c */ /* 0x000fe20003f4f018 */
[----:B------:R-:W-:Y:S01]  /*7d70*/  BSSY B1, `(.L_x_129) ;  /* 0x000004f000017945 */ /* 0x000fe20003800000 */
[----:B------:R-:W-:Y:S01]  /*7d80*/  @P1 LOP3.LUT R0, R0, 0x1, RZ, 0xc0, !PT ;  /* 0x0000000100001812 */ /* 0x000fe200078ec0ff */
[----:B------:R-:W-:Y:S01]  /*7d90*/  IMAD.MOV.U32 R66, RZ, RZ, 0x1 ;  /* 0x00000001ff427424 */ /* 0x000fe200078e00ff */
[----:B------:R-:W-:Y:S01]  /*7da0*/  LOP3.LUT P4, R59, R45, 0xff, RZ, 0xc0, !PT ;  /* 0x000000ff2d3b7812 */ /* 0x000fe2000788c0ff */
[----:B------:R-:W-:Y:S01]  /*7db0*/  USHF.L.U32 UR12, UR44, 0x6, URZ ;  /* 0x000000062c0c7899 */ /* 0x000fe200080006ff */
[----:B------:R-:W-:Y:S01]  /*7dc0*/  ISETP.NE.U32.OR P6, PT, R0, 0x1, !P1 ;  /* 0x000000010000780c */ /* 0x000fe20004fc5470 */
[----:B------:R-:W-:Y:S01]  /*7dd0*/  IMAD.U32 R0, RZ, RZ, UR48 ;  /* 0x00000030ff007e24 */ /* 0x000fe2000f8e00ff */
[----:B------:R-:W4:Y:S01]  /*7de0*/  LDCU UR13, c[0x0][0xba0] ;  /* 0x00017400ff0d77ac */ /* 0x000f220008000800 */
[----:B------:R-:W-:Y:S01]  /*7df0*/  SEL R5, RZ, 0xffffffff, P3 ;  /* 0xffffffffff057807 */ /* 0x000fe20001800000 */
[----:B------:R-:W-:Y:S01]  /*7e00*/  IMAD.IADD R25, R23, 0x1, R2 ;  /* 0x0000000117197824 */ /* 0x000fe200078e0202 */
[----:B------:R-:W-:Y:S01]  /*7e10*/  P2R R60, PR, RZ, 0x40 ;  /* 0x00000040ff3c7803 */ /* 0x000fe20000000000 */
[----:B------:R-:W-:Y:S01]  /*7e20*/  IMAD.U32 R57, RZ, RZ, UR12 ;  /* 0x0000000cff397e24 */ /* 0x000fe2000f8e00ff */
[----:B------:R-:W-:Y:S01]  /*7e30*/  LEA R0, R0, UR45, 0x3 ;  /* 0x0000002d00007c11 */ /* 0x000fe2000f8e18ff */
[----:B------:R-:W-:Y:S01]  /*7e40*/  IMAD.U32 R64, RZ, RZ, UR48 ;  /* 0x00000030ff407e24 */ /* 0x000fe2000f8e00ff */
[----:B------:R-:W-:Y:S02]  /*7e50*/  @P2 SEL R5, R4, R5, !P4 ;  /* 0x0000000504052207 */ /* 0x000fe40006000000 */
[----:B------:R-:W-:Y:S02]  /*7e60*/  CS2R R38, SRZ ;  /* 0x0000000000267805 */ /* 0x000fe4000001ff00 */
[----:B------:R-:W-:Y:S02]  /*7e70*/  CS2R R36, SRZ ;  /* 0x0000000000247805 */ /* 0x000fe4000001ff00 */
[----:B------:R-:W-:Y:S02]  /*7e80*/  CS2R R30, SRZ ;  /* 0x00000000001e7805 */ /* 0x000fe4000001ff00 */
[----:B------:R-:W-:Y:S02]  /*7e90*/  @P6 SHF.L.U32 R3, R27, 0x1f, RZ ;  /* 0x0000001f1b036819 */ /* 0x000fe400000006ff */
[----:B------:R-:W-:Y:S02]  /*7ea0*/  CS2R R28, SRZ ;  /* 0x00000000001c7805 */ /* 0x000fe4000001ff00 */
[----:B------:R-:W-:Y:S01]  /*7eb0*/  LOP3.LUT R5, R5, 0x1, RZ, 0xc0, !PT ;  /* 0x0000000105057812 */ /* 0x000fe200078ec0ff */
[----:B------:R4:W2:Y:S01]  /*7ec0*/  @P6 SYNCS.PHASECHK.TRANS64.TRYWAIT P1, [R0+URZ+0x230], R3 ;  /* 0x00023003000065a7 */ /* 0x0008a200080211ff */
[----:B-1----:R-:W-:Y:S02]  /*7ed0*/  UIMAD.WIDE.U32 UR4, UR12, UR9, URZ ;  /* 0x000000090c0472a5 */ /* 0x002fe4000f8e00ff */
[----:B------:R-:W-:Y:S01]  /*7ee0*/  ISETP.NE.U32.AND P5, PT, R5, 0x1, PT ;  /* 0x000000010500780c */ /* 0x000fe20003fa5070 */
[----:B------:R-:W-:Y:S01]  /*7ef0*/  UISETP.NE.AND UP0, UPT, UR8, 0x1, UPT ;  /* 0x000000010800788c */ /* 0x000fe2000bf05270 */
[----:B------:R-:W-:Y:S01]  /*7f00*/  IADD3 R62, PT, PT, R63, UR45, R65 ;  /* 0x0000002d3f3e7c10 */ /* 0x000fe2000fffe041 */
[----:B------:R-:W-:Y:S01]  /*7f10*/  USHF.R.U32.HI UR5, URZ, UR10, UR5 ;  /* 0x0000000aff057299 */ /* 0x000fe20008011605 */
[----:B------:R-:W-:Y:S03]  /*7f20*/  P2R R67, PR, RZ, 0x20 ;  /* 0x00000020ff437803 */ /* 0x000fe60000000000 */
[----:B------:R-:W-:Y:S02]  /*7f30*/  USEL UR5, UR12, UR5, !UP0 ;  /* 0x000000050c057287 */ /* 0x000fe4000c000000 */
[----:B------:R-:W-:Y:S02]  /*7f40*/  UISETP.NE.AND UP0, UPT, UR11, 0x1, UPT ;  /* 0x000000010b00788c */ /* 0x000fe4000bf05270 */
[----:B---3--:R-:W-:Y:S02]  /*7f50*/  UIMAD.WIDE.U32 UR6, UR5, UR16, URZ ;  /* 0x00000010050672a5 */ /* 0x008fe4000f8e00ff */
[----:B------:R-:W-:Y:S02]  /*7f60*/  IMAD R7, RZ, RZ, -UR5 ;  /* 0x80000005ff077e24 */ /* 0x000fe4000f8e02ff */
[----:B------:R-:W-:Y:S02]  /*7f70*/  IMAD.U32 R56, RZ, RZ, UR5 ;  /* 0x00000005ff387e24 */ /* 0x000fe4000f8e00ff */
[----:B------:R-:W-:Y:S01]  /*7f80*/  IMAD R57, R7, UR8, R57 ;  /* 0x0000000807397c24 */ /* 0x000fe2000f8e0239 */
[----:B------:R-:W-:Y:S02]  /*7f90*/  UMOV UR4, UR7 ;  /* 0x0000000700047c82 */ /* 0x000fe40008000000 */
[----:B------:R-:W-:Y:S01]  /*7fa0*/  USHF.R.U32.HI UR4, URZ, UR17, UR4 ;  /* 0x00000011ff047299 */ /* 0x000fe20008011604 */
[----:B----4-:R-:W-:Y:S03]  /*7fb0*/  SHF.L.U32 R3, R51, 0x1f, RZ ;  /* 0x0000001f33037819 */ /* 0x010fe600000006ff */
[----:B------:R-:W-:Y:S02]  /*7fc0*/  USEL UR4, UR5, UR4, !UP0 ;  /* 0x0000000405047287 */ /* 0x000fe4000c000000 */
[----:B------:R-:W-:Y:S01]  /*7fd0*/  UISETP.NE.AND UP0, UPT, UR18, 0x1, UPT ;  /* 0x000000011200788c */ /* 0x000fe2000bf05270 */
[----:B------:R1:W3:Y:S01]  /*7fe0*/  SYNCS.PHASECHK.TRANS64.TRYWAIT P0, [R58+URZ+0x280], R3 ;  /* 0x000280033a0075a7 */ /* 0x0002e200080011ff */
[----:B------:R-:W-:Y:S02]  /*7ff0*/  UIMAD.WIDE.U32 UR6, UR4, UR19, URZ ;  /* 0x00000013040672a5 */ /* 0x000fe4000f8e00ff */
[----:B------:R-:W-:Y:S02]  /*8000*/  IMAD.U32 R55, RZ, RZ, UR4 ;  /* 0x00000004ff377e24 */ /* 0x000fe4000f8e00ff */
[----:B------:R-:W-:Y:S01]  /*8010*/  IMAD R6, RZ, RZ, -UR4 ;  /* 0x80000004ff067e24 */ /* 0x000fe2000f8e02ff */
[----:B------:R-:W-:Y:S01]  /*8020*/  PLOP3.LUT P2, PT, PT, PT, UP0, 0x80, 0x8 ;  /* 0x000000000008781c */ /* 0x000fe20003f4f008 */
[----:B------:R-:W-:Y:S01]  /*8030*/  IMAD.U32 R54, RZ, RZ, UR4 ;  /* 0x00000004ff367e24 */ /* 0x000fe2000f8e00ff */
[----:B------:R-:W-:Y:S01]  /*8040*/  UMOV UR6, UR7 ;  /* 0x0000000700067c82 */ /* 0x000fe20008000000 */
[----:B------:R-:W-:Y:S01]  /*8050*/  IMAD R56, R6, UR11, R56 ;  /* 0x0000000b06387c24 */ /* 0x000fe2000f8e0238 */
[----:B------:R-:W-:Y:S06]  /*8060*/  USHF.R.U32.HI UR6, URZ, UR13, UR6 ;  /* 0x0000000dff067299 */ /* 0x000fec0008011606 */
[----:B------:R-:W-:Y:S05]  /*8070*/  SEL R55, R55, UR6, !P2 ;  /* 0x0000000637377c07 */ /* 0x000fea000d000000 */
[----:B------:R-:W-:Y:S04]  /*8080*/  IMAD.MOV R4, RZ, RZ, -R55 ;  /* 0x000000ffff047224 */ /* 0x000fe800078e0a37 */
[----:B------:R-:W-:Y:S01]  /*8090*/  IMAD R54, R4, UR18, R54 ;  /* 0x0000001204367c24 */ /* 0x000fe2000f8e0236 */
[----:B--2---:R-:W-:Y:S01]  /*80a0*/  @P6 SEL R66, RZ, 0x1, !P1 ;  /* 0x00000001ff426807 */ /* 0x004fe20004800000 */
[----:B-1----:R-:W-:Y:S06]  /*80b0*/  @!P6 BRA `(.L_x_130) ;  /* 0x000000000068e947 */ /* 0x002fec0003800000 */
[----:B------:R-:W-:Y:S01]  /*80c0*/  LOP3.LUT P6, RZ, R44, 0x40, RZ, 0xc0, !PT ;  /* 0x000000402cff7812 */ /* 0x000fe200078cc0ff */
[----:B------:R-:W-:Y:S01]  /*80d0*/  VIADD R2, R62, 0x300 ;  /* 0x000003003e027836 */ /* 0x000fe20000000000 */
[----:B------:R-:W-:Y:S01]  /*80e0*/  ISETP.NE.AND P2, PT, R66, RZ, PT ;  /* 0x000000ff4200720c */ /* 0x000fe20003f45270 */
[----:B------:R-:W-:Y:S01]  /*80f0*/  BSSY B0, `(.L_x_131) ;  /* 0x000000d000007945 */ /* 0x000fe20003800000 */
[----:B------:R-:W-:Y:S01]  /*8100*/  PLOP3.LUT P1, PT, PT, PT, PT, 0x8, 0x80 ;  /* 0x000000000080781c */ /* 0x000fe20003f2e170 */
[----:B------:R-:W-:Y:S01]  /*8110*/  @P5 VIADD R4, R62, 0x310 ;  /* 0x000003103e045836 */ /* 0x000fe20000000000 */
[----:B------:R-:W-:Y:S02]  /*8120*/  @P5 PLOP3.LUT P1, PT, P6, PT, PT, 0x80, 0x8 ;  /* 0x000000000008581c */ /* 0x000fe4000372f070 */
[----:B------:R-:W-:Y:S02]  /*8130*/  CS2R R38, SRZ ;  /* 0x0000000000267805 */ /* 0x000fe4000001ff00 */
[----:B------:R-:W-:Y:S02]  /*8140*/  CS2R R36, SRZ ;  /* 0x0000000000247805 */ /* 0x000fe4000001ff00 */
[----:B------:R-:W-:Y:S02]  /*8150*/  CS2R R30, SRZ ;  /* 0x00000000001e7805 */ /* 0x000fe4000001ff00 */
[----:B------:R-:W-:Y:S05]  /*8160*/  CS2R R28, SRZ ;  /* 0x00000000001c7805 */ /* 0x000fea000001ff00 */
[----:B------:R-:W-:Y:S01]  /*8170*/  @P1 VIADD R4, R2, 0xfffffff0 ;  /* 0xfffffff002041836 */ /* 0x000fe20000000000 */
[----:B------:R-:W-:Y:S06]  /*8180*/  @P2 BRA `(.L_x_132) ;  /* 0x00000000000c2947 */ /* 0x000fec0003800000 */
[----:B------:R-:W-:Y:S04]  /*8190*/  SHF.L.U32 R2, R27, 0x1f, RZ ;  /* 0x0000001f1b027819 */ /* 0x000fe800000006ff */
[----:B------:R-:W1:Y:S02]  /*81a0*/  SYNCS.PHASECHK.TRANS64.TRYWAIT P1, [R0+URZ+0x230], R2 ;  /* 0x00023002000075a7 */ /* 0x000e6400080211ff */
[----:B-1----:R-:W-:Y:S05]  /*81b0*/  @!P1 BRA `(.L_x_133) ;  /* 0x00000028009c9947 */ /* 0x002fea0003800000 */
.L_x_132:
[----:B------:R-:W-:Y:S05]  /*81c0*/  BSYNC B0 ;  /* 0x0000000000007941 */ /* 0x000fea0003800000 */
.L_x_131:
[----:B------:R-:W-:Y:S01]  /*81d0*/  UIADD3 UR4, UPT, UPT, UR48, 0x1, URZ ;  /* 0x0000000130047890 */ /* 0x000fe2000fffe0ff */
[----:B------:R-:W-:Y:S03]  /*81e0*/  ISETP.NE.AND P1, PT, R67, RZ, PT ;  /* 0x000000ff4300720c */ /* 0x000fe60003f25270 */
[----:B------:R-:W-:Y:S04]  /*81f0*/  UISETP.NE.AND UP0, UPT, UR4, 0x3, UPT ;  /* 0x000000030400788c */ /* 0x000fe8000bf05270 */
[----:B------:R-:W-:Y:S02]  /*8200*/  USEL UR5, URZ, 0x1, UP0 ;  /* 0x00000001ff057887 */ /* 0x000fe40008000000 */
[----:B------:R-:W-:Y:S04]  /*8210*/  USEL UR4, UR4, URZ, UP0 ;  /* 0x000000ff04047287 */ /* 0x000fe80008000000 */
[----:B------:R2:W4:Y:S01]  /*8220*/  @P1 LDS.128 R36, [R4] ;  /* 0x0000000004241984 */ /* 0x0005220000000c00 */
[----:B------:R-:W-:Y:S01]  /*8230*/  LOP3.LUT R27, R27, UR5, RZ, 0x3c, !PT ;  /* 0x000000051b1b7c12 */ /* 0x000fe2000f8e3cff */
[----:B------:R-:W-:Y:S02]  /*8240*/  IMAD.U32 R64, RZ, RZ, UR4 ;  /* 0x00000004ff407e24 */ /* 0x000fe4000f8e00ff */
[----:B------:R2:W1:Y:S04]  /*8250*/  @P1 LDS.128 R28, [R62+0x300] ;  /* 0x000300003e1c1984 */ /* 0x0004680000000c00 */
.L_x_130:
[----:B------:R-:W-:Y:S05]  /*8260*/  BSYNC B1 ;  /* 0x0000000000017941 */ /* 0x000fea0003800000 */
.L_x_129:
[----:B-1----:R-:W-:Y:S04]  /*8270*/  SHF.R.U32.HI R0, RZ, 0x15, R25 ;  /* 0x00000015ff007819 */ /* 0x002fe80000011619 */
[----:B------:R-:W-:Y:S01]  /*8280*/  LOP3.LUT P1, RZ, R0, 0x3, R46, 0x48, !PT ;  /* 0x0000000300ff7812 */ /* 0x000fe2000782482e */
[----:B------:R-:W-:Y:S01]  /*8290*/  @!UPT UIADD3 URZ, UPT, UPT, URZ, URZ, URZ ;  /* 0x000000fffffff290 */ /* 0x000fe2000fffe0ff */
[----:B---3--:R-:W-:Y:S11]  /*82a0*/  @P0 BRA `(.L_x_134) ;  /* 0x0000000000080947 */ /* 0x008ff60003800000 */
[----:B------:R-:W1:Y:S02]  /*82b0*/  SYNCS.PHASECHK.TRANS64.TRYWAIT P0, [R58+URZ+0x280], R3 ;  /* 0x000280033a0075a7 */ /* 0x000e6400080011ff */
[----:B-1----:R-:W-:Y:S05]  /*82c0*/  @!P0 BRA `(.L_x_135) ;  /* 0x00000028006c8947 */ /* 0x002fea0003800000 */
.L_x_134:
[----:B------:R-:W-:Y:S05]  /*82d0*/  @!P1 BRA `(.L_x_136) ;  /* 0x0000000000409947 */ /* 0x000fea0003800000 */
[----:B------:R-:W3:Y:S01]  /*82e0*/  LDCU.64 UR8, c[0x4][0x70] ;  /* 0x01000e00ff0877ac */ /* 0x000ee20008000a00 */
[----:B-1----:R-:W-:Y:S01]  /*82f0*/  MOV R3, 0x0 ;  /* 0x0000000000037802 */ /* 0x002fe20000000f00 */
[----:B------:R-:W-:Y:S02]  /*8300*/  HFMA2 R12, -RZ, RZ, 0, 5.9604644775390625e-08 ;  /* 0x00000001ff0c7431 */ /* 0x000fe400000001ff */
[----:B------:R-:W-:Y:S02]  /*8310*/  IMAD.MOV.U32 R8, RZ, RZ, 0x192 ;  /* 0x00000192ff087424 */ /* 0x000fe400078e00ff */
[----:B------:R-:W-:Y:S01]  /*8320*/  IMAD.MOV.U32 R13, RZ, RZ, RZ ;  /* 0x000000ffff0d7224 */ /* 0x000fe200078e00ff */
[----:B------:R-:W1:Y:S01]  /*8330*/  LDCU.64 UR6, c[0x4][0x78] ;  /* 0x01000f00ff0677ac */ /* 0x000e620008000a00 */
[----:B------:R-:W4:Y:S01]  /*8340*/  LDC.64 R2, c[0x4][R3] ;  /* 0x0100000003027b82 */ /* 0x000f220000000a00 */
[----:B------:R-:W5:Y:S01]  /*8350*/  LDCU.64 UR4, c[0x4][0x10] ;  /* 0x01000200ff0477ac */ /* 0x000f620008000a00 */
[----:B---3--:R-:W-:Y:S01]  /*8360*/  MOV R5, UR9 ;  /* 0x0000000900057c02 */ /* 0x008fe20008000f00 */
[----:B--2---:R-:W-:Y:S01]  /*8370*/  IMAD.U32 R4, RZ, RZ, UR8 ;  /* 0x00000008ff047e24 */ /* 0x004fe2000f8e00ff */
[----:B-1----:R-:W-:Y:S01]  /*8380*/  MOV R7, UR7 ;  /* 0x0000000700077c02 */ /* 0x002fe20008000f00 */
[----:B------:R-:W-:Y:S01]  /*8390*/  IMAD.U32 R6, RZ, RZ, UR6 ;  /* 0x00000006ff067e24 */ /* 0x000fe2000f8e00ff */
[----:B-----5:R-:W-:Y:S01]  /*83a0*/  MOV R11, UR5 ;  /* 0x00000005000b7c02 */ /* 0x020fe20008000f00 */
[----:B------:R-:W-:Y:S02]  /*83b0*/  IMAD.U32 R10, RZ, RZ, UR4 ;  /* 0x00000004ff0a7e24 */ /* 0x000fe4000f8e00ff */
[----:B------:R-:W-:Y:S07]  /*83c0*/  LEPC R20, `(.L_x_136) ;  /* 0x000000001014794e */ /* 0x000fee0000000000 */
[----:B----4-:R-:W-:Y:S05]  /*83d0*/  CALL.ABS.NOINC R2 ;  /* 0x0000000002007343 */ /* 0x010fea0003c00000 */
.L_x_136:
[----:B------:R-:W-:Y:S05]  /*83e0*/  WARPSYNC.ALL ;  /* 0x0000000000007948 */ /* 0x000fea0003800000 */
[----:B------:R-:W-:Y:S01]  /*83f0*/  R2UR UR4, R25 ;  /* 0x00000000190472ca */ /* 0x000fe200000e0000 */
[--C-:B-1----:R-:W-:Y:S01]  /*8400*/  HADD2.F32 R3, -RZ, R28.reuse.H0_H0 ;  /* 0x2000001cff037230 */ /* 0x102fe20000004100 */
[----:B------:R-:W-:Y:S01]  /*8410*/  MOV R61, 0x10 ;  /* 0x00000010003d7802 */ /* 0x000fe20000000f00 */
[--C-:B------:R-:W-:Y:S01]  /*8420*/  HADD2.F32 R20, -RZ, R29.reuse.H0_H0 ;  /* 0x2000001dff147230 */ /* 0x100fe20000004100 */
[----:B------:R-:W-:Y:S01]  /*8430*/  LOP3.LUT P6, RZ, R44, 0x40, RZ, 0xc0, !PT ;  /* 0x000000402cff7812 */ /* 0x000fe200078cc0ff */
[----:B------:R-:W-:Y:S01]  /*8440*/  BSSY.RECONVERGENT B0, `(.L_x_137) ;  /* 0x0000057000007945 */ /* 0x000fe20003800200 */
[----:B------:R-:W-:Y:S02]  /*8450*/  ISETP.NE.AND P0, PT, R53, RZ, PT ;  /* 0x000000ff3500720c */ /* 0x000fe40003f05270 */
[----:B------:R-:W-:Y:S05]  /*8460*/  SEL R61, R61, 0xfffffff0, !P6 ;  /* 0xfffffff03d3d7807 */ /* 0x000fea0007000000 */
[----:B--2---:R-:W1:Y:S02]  /*8470*/  LDTM.x16 R4, tmem[UR4] ;  /* 0x00000004000479ee */ /* 0x004e640008240000 */
[C---:B-1----:R-:W-:Y:S01]  /*8480*/  FMUL R0, R24.reuse, R4 ;  /* 0x0000000418007220 */ /* 0x042fe20000400000 */
[----:B------:R-:W-:Y:S02]  /*8490*/  HADD2.F32 R4, -RZ, R28.H1_H1 ;  /* 0x3000001cff047230 */ /* 0x000fe40000004100 */
[C---:B------:R-:W-:Y:S01]  /*84a0*/  FMUL R2, R24.reuse, R5 ;  /* 0x0000000518027220 */ /* 0x040fe20000400000 */
[----:B------:R-:W-:Y:S01]  /*84b0*/  FMUL R5, R24, R9 ;  /* 0x0000000918057220 */ /* 0x000fe20000400000 */
[----:B------:R-:W-:Y:S01]  /*84c0*/  FFMA R0, R26, R3, R0 ;  /* 0x000000031a007223 */ /* 0x000fe20000000000 */
[----:B------:R-:W-:Y:S01]  /*84d0*/  FMUL R9, R24, R13 ;  /* 0x0000000d18097220 */ /* 0x000fe20000400000 */
[----:B------:R-:W-:Y:S01]  /*84e0*/  FFMA R2, R26, R4, R2 ;  /* 0x000000041a027223 */ /* 0x000fe20000000002 */
[C---:B------:R-:W-:Y:S01]  /*84f0*/  FMUL R4, R24.reuse, R8 ;  /* 0x0000000818047220 */ /* 0x040fe20000400000 */
[C---:B------:R-:W-:Y:S01]  /*8500*/  FMUL R8, R24.reuse, R12 ;  /* 0x0000000c18087220 */ /* 0x040fe20000400000 */
[C---:B------:R-:W-:Y:S01]  /*8510*/  FMUL R12, R24.reuse, R16 ;  /* 0x00000010180c7220 */ /* 0x040fe20000400000 */
[C---:B------:R-:W-:Y:S01]  /*8520*/  FMUL R3, R24.reuse, R6 ;  /* 0x0000000618037220 */ /* 0x040fe20000400000 */
[----:B------:R-:W-:Y:S01]  /*8530*/  FMUL R13, R24, R17 ;  /* 0x00000011180d7220 */ /* 0x000fe20000400000 */
[----:B------:R-:W-:Y:S01]  /*8540*/  HADD2.F32 R16, -RZ, R29.H1_H1 ;  /* 0x3000001dff107230 */ /* 0x000fe20000004100 */
[----:B------:R-:W-:Y:S01]  /*8550*/  F2FP.F16.F32.PACK_AB R32, R2, R0 ;  /* 0x000000000220723e */ /* 0x000fe200000000ff */
[----:B------:R-:W-:Y:S01]  /*8560*/  FMUL R7, R24, R7 ;  /* 0x0000000718077220 */ /* 0x000fe20000400000 */
[--C-:B------:R-:W-:Y:S02]  /*8570*/  HADD2.F32 R17, -RZ, R30.reuse.H0_H0 ;  /* 0x2000001eff117230 */ /* 0x100fe40000004100 */
[C---:B------:R-:W-:Y:S01]  /*8580*/  FFMA R3, R26.reuse, R20, R3 ;  /* 0x000000141a037223 */ /* 0x040fe20000000003 */
[----:B------:R-:W-:Y:S02]  /*8590*/  HADD2.F32 R0, -RZ, R30.H1_H1 ;  /* 0x3000001eff007230 */ /* 0x000fe40000004100 */
[C---:B------:R-:W-:Y:S01]  /*85a0*/  FFMA R7, R26.reuse, R16, R7 ;  /* 0x000000101a077223 */ /* 0x040fe20000000007 */
[--C-:B------:R-:W-:Y:S02]  /*85b0*/  HADD2.F32 R2, -RZ, R31.reuse.H0_H0 ;  /* 0x2000001fff027230 */ /* 0x100fe40000004100 */
[----:B------:R-:W-:Y:S01]  /*85c0*/  FFMA R4, R26, R17, R4 ;  /* 0x000000111a047223 */ /* 0x000fe20000000004 */
[----:B------:R-:W-:Y:S01]  /*85d0*/  FMUL R6, R24, R10 ;  /* 0x0000000a18067220 */ /* 0x000fe20000400000 */
[----:B------:R-:W-:Y:S01]  /*85e0*/  FFMA R5, R26, R0, R5 ;  /* 0x000000001a057223 */ /* 0x000fe20000000005 */
[----:B------:R-:W-:Y:S02]  /*85f0*/  HADD2.F32 R16, -RZ, R31.H1_H1 ;  /* 0x3000001fff107230 */ /* 0x000fe40000004100 */
[----:B------:R-:W-:Y:S01]  /*8600*/  FMUL R11, R24, R11 ;  /* 0x0000000b180b7220 */ /* 0x000fe20000400000 */
[--C-:B----4-:R-:W-:Y:S02]  /*8610*/  HADD2.F32 R0, -RZ, R36.reuse.H0_H0 ;  /* 0x20000024ff007230 */ /* 0x110fe40000004100 */
[C---:B------:R-:W-:Y:S01]  /*8620*/  FFMA R6, R26.reuse, R2, R6 ;  /* 0x000000021a067223 */ /* 0x040fe20000000006 */
[----:B------:R-:W-:Y:S01]  /*8630*/  F2FP.F16.F32.PACK_AB R33, R7, R3 ;  /* 0x000000030721723e */ /* 0x000fe200000000ff */
[C---:B------:R-:W-:Y:S01]  /*8640*/  FFMA R11, R26.reuse, R16, R11 ;  /* 0x000000101a0b7223 */ /* 0x040fe2000000000b */
[----:B------:R-:W-:Y:S02]  /*8650*/  HADD2.F32 R2, -RZ, R36.H1_H1 ;  /* 0x30000024ff027230 */ /* 0x000fe40000004100 */
[----:B------:R-:W-:Y:S01]  /*8660*/  FFMA R8, R26, R0, R8 ;  /* 0x000000001a087223 */ /* 0x000fe20000000008 */
[--C-:B------:R-:W-:Y:S02]  /*8670*/  HADD2.F32 R3, -RZ, R37.reuse.H0_H0 ;  /* 0x20000025ff037230 */ /* 0x100fe40000004100 */
[C---:B------:R-:W-:Y:S01]  /*8680*/  FMUL R10, R24.reuse, R14 ;  /* 0x0000000e180a7220 */ /* 0x040fe20000400000 */
[----:B------:R-:W-:Y:S02]  /*8690*/  HADD2.F32 R0, -RZ, R37.H1_H1 ;  /* 0x30000025ff007230 */ /* 0x000fe40000004100 */
[----:B------:R-:W-:Y:S01]  /*86a0*/  FMUL R15, R24, R15 ;  /* 0x0000000f180f7220 */ /* 0x000fe20000400000 */
[C---:B------:R-:W-:Y:S01]  /*86b0*/  FFMA R9, R26.reuse, R2, R9 ;  /* 0x000000021a097223 */ /* 0x040fe20000000009 */
[C---:B------:R-:W-:Y:S01]  /*86c0*/  FFMA R10, R26.reuse, R3, R10 ;  /* 0x000000031a0a7223 */ /* 0x040fe2000000000a */
[--C-:B------:R-:W-:Y:S02]  /*86d0*/  HADD2.F32 R2, -RZ, R38.reuse.H0_H0 ;  /* 0x20000026ff027230 */ /* 0x100fe40000004100 */
[----:B------:R-:W-:Y:S01]  /*86e0*/  FFMA R15, R26, R0, R15 ;  /* 0x000000001a0f7223 */ /* 0x000fe2000000000f */
[----:B------:R-:W-:Y:S01]  /*86f0*/  HADD2.F32 R3, -RZ, R38.H1_H1 ;  /* 0x30000026ff037230 */ /* 0x000fe20000004100 */
[----:B------:R-:W-:Y:S01]  /*8700*/  F2FP.F16.F32.PACK_AB R34, R5, R4 ;  /* 0x000000040522723e */ /* 0x000fe200000000ff */
[--C-:B------:R-:W-:Y:S02]  /*8710*/  HADD2.F32 R0, -RZ, R39.reuse.H0_H0 ;  /* 0x20000027ff007230 */ /* 0x100fe40000004100 */
[C---:B------:R-:W-:Y:S01]  /*8720*/  FMUL R14, R24.reuse, R18 ;  /* 0x00000012180e7220 */ /* 0x040fe20000400000 */
[----:B------:R-:W-:Y:S02]  /*8730*/  HADD2.F32 R4, -RZ, R39.H1_H1 ;  /* 0x30000027ff047230 */ /* 0x000fe40000004100 */
[----:B------:R-:W-:Y:S01]  /*8740*/  FMUL R19, R24, R19 ;  /* 0x0000001318137220 */ /* 0x000fe20000400000 */
[----:B------:R-:W-:Y:S01]  /*8750*/  F2FP.F16.F32.PACK_AB R35, R11, R6 ;  /* 0x000000060b23723e */ /* 0x000fe200000000ff */
[C---:B------:R-:W-:Y:S01]  /*8760*/  FFMA R12, R26.reuse, R2, R12 ;  /* 0x000000021a0c7223 */ /* 0x040fe2000000000c */
[C---:B------:R-:W-:Y:S01]  /*8770*/  FFMA R13, R26.reuse, R3, R13 ;  /* 0x000000031a0d7223 */ /* 0x040fe2000000000d */
[C---:B------:R-:W-:Y:S01]  /*8780*/  FFMA R14, R26.reuse, R0, R14 ;  /* 0x000000001a0e7223 */ /* 0x040fe2000000000e */
[----:B------:R-:W-:Y:S01]  /*8790*/  FFMA R19, R26, R4, R19 ;  /* 0x000000041a137223 */ /* 0x000fe20000000013 */
[----:B------:R1:W-:Y:S01]  /*87a0*/  STS.128 [R62+0x300], R32 ;  /* 0x000300203e007388 */ /* 0x0003e20000000c00 */
[----:B------:R-:W-:Y:S02]  /*87b0*/  F2FP.F16.F32.PACK_AB R8, R9, R8 ;  /* 0x000000080908723e */ /* 0x000fe400000000ff */
[----:B------:R-:W-:Y:S02]  /*87c0*/  F2FP.F16.F32.PACK_AB R9, R15, R10 ;  /* 0x0000000a0f09723e */ /* 0x000fe400000000ff */
[----:B------:R-:W-:Y:S02]  /*87d0*/  F2FP.F16.F32.PACK_AB R10, R13, R12 ;  /* 0x0000000c0d0a723e */ /* 0x000fe400000000ff */
[----:B------:R-:W-:Y:S02]  /*87e0*/  F2FP.F16.F32.PACK_AB R11, R19, R14 ;  /* 0x0000000e130b723e */ /* 0x000fe400000000ff */
[----:B------:R-:W-:Y:S05]  /*87f0*/  IADD3 R0, PT, PT, R62, R61, RZ ;  /* 0x0000003d3e007210 */ /* 0x000fea0007ffe0ff */
[----:B------:R1:W-:Y:S01]  /*8800*/  STS.128 [R0+0x300], R8 ;  /* 0x0003000800007388 */ /* 0x0003e20000000c00 */
[----:B------:R-:W-:Y:S01]  /*8810*/  @!PT LDS RZ, [RZ] ;  /* 0x00000000fffff984 */ /* 0x000fe20000000800 */
[----:B------:R-:W-:Y:S01]  /*8820*/  @!PT LDS RZ, [RZ] ;  /* 0x00000000fffff984 */ /* 0x000fe20000000800 */
[----:B------:R-:W-:Y:S01]  /*8830*/  @!PT LDS RZ, [RZ] ;  /* 0x00000000fffff984 */ /* 0x000fe20000000800 */
[----:B------:R-:W-:Y:S01]  /*8840*/  @!PT LDS RZ, [RZ] ;  /* 0x00000000fffff984 */ /* 0x000fe20000000800 */
[----:B------:R2:W-:Y:S07]  /*8850*/  MEMBAR.ALL.CTA ;  /* 0x0000000000007992 */ /* 0x0005ee0000008000 */
[----:B--2---:R-:W2:Y:S02]  /*8860*/  FENCE.VIEW.ASYNC.S ;  /* 0x00000000000073c6 */ /* 0x004ea40000000000 */
[----:B--2---:R-:W-:Y:S06]  /*8870*/  BAR.SYNC.DEFER_BLOCKING 0x1, 0x80 ;  /* 0x0042000000007b1d */ /* 0x004fec0000010000 */
[----:B------:R-:W-:Y:S05]  /*8880*/  @P0 BRA `(.L_x_138) ;  /* 0x0000000000480947 */ /* 0x000fea0003800000 */
[----:B------:R-:W2:Y:S01]  /*8890*/  LDCU.64 UR14, c[0x0][0x348] ;  /* 0x00006900ff0e77ac */ /* 0x000ea20008000a00 */
[----:B------:R-:W-:Y:S02]  /*88a0*/  R2UR UR6, R63 ;  /* 0x000000003f0672ca */ /* 0x000fe400000e0000 */
[----:B------:R-:W-:Y:S01]  /*88b0*/  R2UR UR10, R57 ;  /* 0x00000000390a72ca */ /* 0x000fe200000e0000 */
[----:B------:R-:W-:Y:S01]  /*88c0*/  UMOV UR9, UR47 ;  /* 0x0000002f00097c82 */ /* 0x000fe20008000000 */
[----:B------:R-:W-:Y:S01]  /*88d0*/  R2UR UR11, R56 ;  /* 0x00000000380b72ca */ /* 0x000fe200000e0000 */
[----:B------:R-:W-:Y:S01]  /*88e0*/  UIADD3 UR7, UPT, UPT, UR47, 0x20, URZ ;  /* 0x000000202f077890 */ /* 0x000fe2000fffe0ff */
[----:B------:R-:W-:Y:S02]  /*88f0*/  R2UR UR12, R54 ;  /* 0x00000000360c72ca */ /* 0x000fe400000e0000 */
[----:B------:R-:W-:Y:S05]  /*8900*/  R2UR UR13, R55 ;  /* 0x00000000370d72ca */ /* 0x000fea00000e0000 */
[----:B------:R-:W-:Y:S02]  /*8910*/  UIADD3 UR6, UPT, UPT, UR45, UR6, URZ ;  /* 0x000000062d067290 */ /* 0x000fe4000fffe0ff */
[----:B--2---:R-:W-:Y:S02]  /*8920*/  UIADD3 UR4, UP0, UPT, UR14, 0x780, URZ ;  /* 0x000007800e047890 */ /* 0x004fe4000ff1e0ff */
[----:B------:R-:W-:Y:S02]  /*8930*/  UIADD3 UR8, UPT, UPT, UR6, 0x300, URZ ;  /* 0x0000030006087890 */ /* 0x000fe4000fffe0ff */
[----:B------:R-:W-:Y:S02]  /*8940*/  UIADD3.X UR5, UPT, UPT, URZ, UR15, URZ, UP0, !UPT ;  /* 0x0000000fff057290 */ /* 0x000fe400087fe4ff */
[----:B------:R-:W-:Y:S07]  /*8950*/  UIADD3 UR6, UPT, UPT, UR6, 0xb00, URZ ;  /* 0x00000b0006067890 */ /* 0x000fee000fffe0ff */
[----:B------:R2:W-:Y:S02]  /*8960*/  UTMASTG.5D.IM2COL [UR8], [UR4] ;  /* 0x00000008040073b5 */ /* 0x0005e40008060000 */
[----:B--2---:R-:W-:Y:S01]  /*8970*/  UMOV UR8, UR6 ;  /* 0x0000000600087c82 */ /* 0x004fe20008000000 */
[----:B------:R-:W-:Y:S02]  /*8980*/  UMOV UR9, UR7 ;  /* 0x0000000700097c82 */ /* 0x000fe40008000000 */
[----:B------:R2:W-:Y:S02]  /*8990*/  UTMASTG.5D.IM2COL [UR8], [UR4] ;  /* 0x00000008040073b5 */ /* 0x0005e40008060000 */
[----:B--2---:R0:W-:Y:S02]  /*89a0*/  UTMACMDFLUSH ;  /* 0x00000000000079b7 */ /* 0x0041e40000000000 */
.L_x_138:
[----:B------:R-:W-:Y:S05]  /*89b0*/  BSYNC.RECONVERGENT B0 ;  /* 0x0000000000007941 */ /* 0x000fea0003800200 */
.L_x_137:
[----:B------:R-:W-:Y:S01]  /*89c0*/  UIADD3 UR46, UPT, UPT, UR48, 0x1, URZ ;  /* 0x00000001302e7890 */ /* 0x000fe2000fffe0ff */
[----:B------:R-:W-:Y:S03]  /*89d0*/  BSSY.RECONVERGENT B0, `(.L_x_139) ;  /* 0x0000005000007945 */ /* 0x000fe60003800200 */
[----:B------:R-:W-:Y:S04]  /*89e0*/  UISETP.NE.AND UP0, UPT, UR46, 0x3, UPT ;  /* 0x000000032e00788c */ /* 0x000fe8000bf05270 */
[----:B------:R-:W-:Y:S01]  /*89f0*/  USEL UR44, UR46, URZ, UP0 ;  /* 0x000000ff2e2c7287 */ /* 0x000fe20008000000 */
[----:B------:R-:W-:Y:S11]  /*8a00*/  @P0 BRA `(.L_x_140) ;  /* 0x0000000000040947 */ /* 0x000ff60003800000 */
[----:B------:R-:W-:Y:S04]  /*8a10*/  DEPBAR.LE SB0, 0x1 ;  /* 0x000080400000791a */ /* 0x000fe80000000000 */
.L_x_140:
[----:B------:R-:W-:Y:S05]  /*8a20*/  BSYNC.RECONVERGENT B0 ;  /* 0x0000000000007941 */ /* 0x000fea0003800200 */
.L_x_139:
[----:B------:R-:W-:Y:S01]  /*8a30*/  BAR.SYNC.DEFER_BLOCKING 0x1, 0x80 ;  /* 0x0042000000007b1d */ /* 0x000fe20000010000 */
[----:B------:R-:W-:Y:S01]  /*8a40*/  ISETP.NE.AND P1, PT, R60, RZ, PT ;  /* 0x000000ff3c00720c */ /* 0x000fe20003f25270 */
[----:B------:R-:W-:Y:S01]  /*8a50*/  UISETP.NE.AND UP0, UPT, UR50, URZ, UPT ;  /* 0x000000ff3200728c */ /* 0x000fe2000bf05270 */
[----:B------:R-:W-:Y:S11]  /*8a60*/  LEA R3, R64, UR45, 0x3 ;  /* 0x0000002d40037c11 */ /* 0x000ff6000f8e18ff */
[----:B------:R-:W-:Y:S01]  /*8a70*/  @P1 SHF.L.U32 R4, R27, 0x1f, RZ ;  /* 0x0000001f1b041819 */ /* 0x000fe200000006ff */
[----:B------:R-:W-:Y:S06]  /*8a80*/  BRA.U !UP0, `(.L_x_141) ;  /* 0x0000000108247547 */ /* 0x000fec000b800000 */
[----:B-1----:R-:W1:Y:S01]  /*8a90*/  S2R R0, SR_CgaCtaId ;  /* 0x0000000000007919 */ /* 0x002e620000008800 */
[----:B------:R-:W-:Y:S01]  /*8aa0*/  IMAD.U32 R2, RZ, RZ, UR49 ;  /* 0x00000031ff027e24 */ /* 0x000fe2000f8e00ff */
[----:B------:R-:W-:Y:S04]  /*8ab0*/  UIADD3 UR4, UPT, UPT, UR49, 0x1, URZ ;  /* 0x0000000131047890 */ /* 0x000fe8000fffe0ff */
[----:B------:R-:W-:Y:S01]  /*8ac0*/  @P1 LEA R2, R2, UR45, 0x3 ;  /* 0x0000002d02021c11 */ /* 0x000fe2000f8e18ff */
[----:B------:R-:W-:Y:S04]  /*8ad0*/  UISETP.NE.AND UP0, UPT, UR4, 0x3, UPT ;  /* 0x000000030400788c */ /* 0x000fe8000bf05270 */
[----:B------:R-:W-:Y:S01]  /*8ae0*/  @P1 VIADD R2, R2, 0x248 ;  /* 0x0000024802021836 */ /* 0x000fe20000000000 */
[----:B------:R-:W-:Y:S04]  /*8af0*/  USEL UR49, UR4, URZ, UP0 ;  /* 0x000000ff04317287 */ /* 0x000fe80008000000 */
[----:B-1----:R-:W-:Y:S04]  /*8b00*/  @P1 PRMT R0, R0, 0x654, R2 ;  /* 0x0000065400001816 */ /* 0x002fe80000000002 */
[----:B------:R2:W-:Y:S04]  /*8b10*/  @P1 SYNCS.ARRIVE.TRANS64.RED.A1T0 RZ, [R0+URZ], RZ ;  /* 0x000000ff00ff19a7 */ /* 0x0005e800081004ff */
.L_x_141:
[----:B------:R-:W3:Y:S01]  /*8b20*/  @P1 SYNCS.PHASECHK.TRANS64.TRYWAIT P0, [R3+URZ+0x230], R4 ;  /* 0x00023004030015a7 */ /* 0x000ee200080011ff */
[----:B------:R-:W-:Y:S01]  /*8b30*/  BSSY B1, `(.L_x_142) ;  /* 0x0000012000017945 */ /* 0x000fe20003800000 */
[----:B---3--:R-:W-:Y:S03]  /*8b40*/  @P1 SEL R66, RZ, 0x1, !P0 ;  /* 0x00000001ff421807 */ /* 0x008fe60004000000 */
[----:B------:R-:W-:Y:S05]  /*8b50*/  @!P1 BRA `(.L_x_143) ;  /* 0x00000000003c9947 */ /* 0x000fea0003800000 */
[----:B------:R-:W-:Y:S01]  /*8b60*/  ISETP.NE.AND P1, PT, R67, RZ, PT ;  /* 0x000000ff4300720c */ /* 0x000fe20003f25270 */
[----:B------:R-:W-:Y:S01]  /*8b70*/  BSSY B0, `(.L_x_144) ;  /* 0x0000009000007945 */ /* 0x000fe20003800000 */
[----:B------:R-:W-:Y:S11]  /*8b80*/  ISETP.NE.AND P0, PT, R66, RZ, PT ;  /* 0x000000ff4200720c */ /* 0x000ff60003f05270 */
[----:B------:R-:W-:Y:S05]  /*8b90*/  @P1 IMAD R64, R64, 0x1000, R65 ;  /* 0x0000100040401824 */ /* 0x000fea00078e0241 */
[----:B-12---:R-:W-:Y:S05]  /*8ba0*/  @P1 IADD3 R0, PT, PT, R64, UR45, RZ ;  /* 0x0000002d40001c10 */ /* 0x006fea000fffe0ff */
[----:B------:R-:W-:Y:S01]  /*8bb0*/  @P1 IMAD.IADD R0, R61, 0x1, R0 ;  /* 0x000000013d001824 */ /* 0x000fe200078e0200 */
[----:B------:R-:W-:Y:S06]  /*8bc0*/  @P0 BRA `(.L_x_145) ;  /* 0x00000000000c0947 */ /* 0x000fec0003800000 */
[----:B------:R-:W-:Y:S04]  /*8bd0*/  SHF.L.U32 R27, R27, 0x1f, RZ ;  /* 0x0000001f1b1b7819 */ /* 0x000fe800000006ff */
[----:B------:R-:W1:Y:S02]  /*8be0*/  SYNCS.PHASECHK.TRANS64.TRYWAIT P0, [R3+URZ+0x230], R27 ;  /* 0x0002301b030075a7 */ /* 0x000e6400080011ff */
[----:B-1----:R-:W-:Y:S05]  /*8bf0*/  @!P0 BRA `(.L_x_146) ;  /* 0x0000002000348947 */ /* 0x002fea0003800000 */
.L_x_145:
[----:B------:R-:W-:Y:S05]  /*8c00*/  BSYNC B0 ;  /* 0x0000000000007941 */ /* 0x000fea0003800000 */
.L_x_144:
[----:B------:R-:W-:Y:S11]  /*8c10*/  ISETP.NE.AND P0, PT, R67, RZ, PT ;  /* 0x000000ff4300720c */ /* 0x000ff60003f05270 */
[----:B------:R-:W-:Y:S02]  /*8c20*/  @!UPT UIADD3 URZ, UPT, UPT, URZ, URZ, URZ ;  /* 0x000000fffffff290 */ /* 0x000fe4000fffe0ff */
[----:B------:R3:W4:Y:S04]  /*8c30*/  @P0 LDS.128 R28, [R64+UR45+0x300] ;  /* 0x0003002d401c0984 */ /* 0x0007280008000c00 */
[----:B------:R3:W2:Y:S02]  /*8c40*/  @P0 LDS.128 R36, [R0+0x300] ;  /* 0x0003000000240984 */ /* 0x0006a40000000c00 */
.L_x_143:
[----:B------:R-:W-:Y:S05]  /*8c50*/  BSYNC B1 ;  /* 0x0000000000017941 */ /* 0x000fea0003800000 */
.L_x_142:
[----:B-123--:R-:W-:Y:S05]  /*8c60*/  VIADD R0, R25, 0x10 ;  /* 0x0000001019007836 */ /* 0x00efea0000000000 */
[----:B------:R-:W-:Y:S04]  /*8c70*/  SHF.R.U32.HI R0, RZ, 0x15, R0 ;  /* 0x00000015ff007819 */ /* 0x000fe80000011600 */
[----:B------:R-:W-:Y:S11]  /*8c80*/  LOP3.LUT P0, RZ, R0, 0x3, R46, 0x48, !PT ;  /* 0x0000000300ff7812 */ /* 0x000ff6000780482e */
[----:B------:R-:W-:Y:S02]  /*8c90*/  @!UPT UIADD3 URZ, UPT, UPT, URZ, URZ, URZ ;  /* 0x000000fffffff290 */ /* 0x000fe4000fffe0ff */
[----:B------:R-:W-:Y:S05]  /*8ca0*/  @!P0 BRA `(.L_x_147) ;  /* 0x0000000000408947 */ /* 0x000fea0003800000 */
[----:B------:R-:W1:Y:S01]  /*8cb0*/  LDCU.64 UR8, c[0x4][0x70] ;  /* 0x01000e00ff0877ac */ /* 0x000e620008000a00 */
[----:B------:R-:W-:Y:S01]  /*8cc0*/  MOV R3, 0x0 ;  /* 0x0000000000037802 */ /* 0x000fe20000000f00 */
[----:B------:R-:W-:Y:S02]  /*8cd0*/  HFMA2 R12, -RZ, RZ, 0, 5.9604644775390625e-08 ;  /* 0x00000001ff0c7431 */ /* 0x000fe400000001ff */
[----:B------:R-:W-:Y:S02]  /*8ce0*/  IMAD.MOV.U32 R8, RZ, RZ, 0x192 ;  /* 0x00000192ff087424 */ /* 0x000fe400078e00ff */
[----:B------:R-:W-:Y:S01]  /*8cf0*/  IMAD.MOV.U32 R13, RZ, RZ, RZ ;  /* 0x000000ffff0d7224 */ /* 0x000fe200078e00ff */
[----:B------:R-:W2:Y:S01]  /*8d00*/  LDCU.64 UR6, c[0x4][0x78] ;  /* 0x01000f00ff0677ac */ /* 0x000ea20008000a00 */
[----:B------:R-:W3:Y:S01]  /*8d10*/  LDC.64 R2, c[0x4][R3] ;  /* 0x0100000003027b82 */ /* 0x000ee20000000a00 */
[----:B------:R-:W5:Y:S01]  /*8d20*/  LDCU.64 UR4, c[0x4][0x10] ;  /* 0x01000200ff0477ac */ /* 0x000f620008000a00 */
[----:B-1----:R-:W-:Y:S01]  /*8d30*/  MOV R5, UR9 ;  /* 0x0000000900057c02 */ /* 0x002fe20008000f00 */
[----:B------:R-:W-:Y:S01]  /*8d40*/  IMAD.U32 R4, RZ, RZ, UR8 ;  /* 0x00000008ff047e24 */ /* 0x000fe2000f8e00ff */
[----:B--2---:R-:W-:Y:S01]  /*8d50*/  MOV R7, UR7 ;  /* 0x0000000700077c02 */ /* 0x004fe20008000f00 */
[----:B------:R-:W-:Y:S01]  /*8d60*/  IMAD.U32 R6, RZ, RZ, UR6 ;  /* 0x00000006ff067e24 */ /* 0x000fe2000f8e00ff */
[----:B-----5:R-:W-:Y:S01]  /*8d70*/  MOV R11, UR5 ;  /* 0x00000005000b7c02 */ /* 0x020fe20008000f00 */
[----:B------:R-:W-:Y:S02]  /*8d80*/  IMAD.U32 R10, RZ, RZ, UR4 ;  /* 0x00000004ff0a7e24 */ /* 0x000fe4000f8e00ff */
[----:B------:R-:W-:Y:S07]  /*8d90*/  LEPC R20, `(.L_x_147) ;  /* 0x000000001014794e */ /* 0x000fee0000000000 */
[----:B---34-:R-:W-:Y:S05]  /*8da0*/  CALL.ABS.NOINC R2 ;  /* 0x0000000002007343 */ /* 0x018fea0003c00000 */
.L_x_147:
[----:B------:R-:W-:Y:S01]  /*8db0*/  ISETP.NE.AND P0, PT, R53, RZ, PT ;  /* 0x000000ff3500720c */ /* 0x000fe20003f05270 */
[----:B------:R-:W-:Y:S05]  /*8dc0*/  WARPSYNC.ALL ;  /* 0x0000000000007948 */ /* 0x000fea0003800000 */
[----:B------:R-:W-:Y:S01]  /*8dd0*/  R2UR UR4, R25 ;  /* 0x00000000190472ca */ /* 0x000fe200000e0000 */
[--C-:B----4-:R-:W-:Y:S01]  /*8de0*/  HADD2.F32 R0, -RZ, R28.reuse.H0_H0 ;  /* 0x2000001cff007230 */ /* 0x110fe20000004100 */
[----:B------:R-:W-:Y:S01]  /*8df0*/  IADD3 R58, PT, PT, R58, 0x290, RZ ;  /* 0x000002903a3a7810 */ /* 0x000fe20007ffe0ff */
[----:B------:R-:W-:Y:S01]  /*8e00*/  HADD2.F32 R2, -RZ, R28.H1_H1 ;  /* 0x3000001cff027230 */ /* 0x000fe20000004100 */
[----:B------:R-:W-:Y:S01]  /*8e10*/  BSSY.RECONVERGENT B0, `(.L_x_148) ;  /* 0x000005a000007945 */ /* 0x000fe20003800200 */
[--C-:B------:R-:W-:Y:S01]  /*8e20*/  HADD2.F32 R20, -RZ, R29.reuse.H0_H0 ;  /* 0x2000001dff147230 */ /* 0x100fe20000004100 */
[----:B------:R-:W-:Y:S01]  /*8e30*/  LOP3.LUT R58, R58, 0xfefffff8, RZ, 0xc0, !PT ;  /* 0xfefffff83a3a7812 */ /* 0x000fe200078ec0ff */
[----:B------:R-:W-:Y:S02]  /*8e40*/  HADD2.F32 R21, -RZ, R29.H1_H1 ;  /* 0x3000001dff157230 */ /* 0x000fe40000004100 */
[--C-:B------:R-:W-:Y:S02]  /*8e50*/  HADD2.F32 R25, -RZ, R30.reuse.H0_H0 ;  /* 0x2000001eff197230 */ /* 0x100fe40000004100 */
[----:B------:R-:W-:Y:S02]  /*8e60*/  HADD2.F32 R27, -RZ, R30.H1_H1 ;  /* 0x3000001eff1b7230 */ /* 0x000fe40000004100 */
[----:B------:R-:W1:Y:S01]  /*8e70*/  LDTM.x16 R4, tmem[UR4+0x10] ;  /* 0x00001004000479ee */ /* 0x000e620008240000 */
[----:B------:R-:W-:Y:S01]  /*8e80*/  NOP ;  /* 0x0000000000007918 */ /* 0x000fe20000000000 */
[----:B-1----:R1:W-:Y:S01]  /*8e90*/  SYNCS.ARRIVE.TRANS64.RED.A1T0 RZ, [R58+URZ], RZ ;  /* 0x000000ff3aff79a7 */ /* 0x0023e200081004ff */
[--C-:B------:R-:W-:Y:S02]  /*8ea0*/  HADD2.F32 R28, -RZ, R31.reuse.H0_H0 ;  /* 0x2000001fff1c7230 */ /* 0x100fe40000004100 */
[----:B------:R-:W-:Y:S02]  /*8eb0*/  HADD2.F32 R29, -RZ, R31.H1_H1 ;  /* 0x3000001fff1d7230 */ /* 0x000fe40000004100 */
        /* <DEDUP_REMOVED lines=8> */
[C---:B------:R-:W-:Y:S01]  /*8f40*/  FMUL R4, R24.reuse, R4 ;  /* 0x0000000418047220 */ /* 0x040fe20000400000 */
[C---:B------:R-:W-:Y:S01]  /*8f50*/  FMUL R5, R24.reuse, R5 ;  /* 0x0000000518057220 */ /* 0x040fe20000400000 */
[C---:B------:R-:W-:Y:S01]  /*8f60*/  FMUL R6, R24.reuse, R6 ;  /* 0x0000000618067220 */ /* 0x040fe20000400000 */
[----:B------:R-:W-:Y:S01]  /*8f70*/  FMUL R3, R24, R9 ;  /* 0x0000000918037220 */ /* 0x000fe20000400000 */
[----:B------:R-:W-:Y:S01]  /*8f80*/  FFMA R4, R26, R0, R4 ;  /* 0x000000001a047223 */ /* 0x000fe20000000004 */
[----:B------:R-:W-:Y:S01]  /*8f90*/  FMUL R0, R24, R7 ;  /* 0x0000000718007220 */ /* 0x000fe20000400000 */
[C---:B------:R-:W-:Y:S01]  /*8fa0*/  FFMA R5, R26.reuse, R2, R5 ;  /* 0x000000021a057223 */ /* 0x040fe20000000005 */
[----:B------:R-:W-:Y:S01]  /*8fb0*/  FFMA R6, R26, R20, R6 ;  /* 0x000000141a067223 */ /* 0x000fe20000000006 */
[----:B------:R-:W-:Y:S01]  /*8fc0*/  FMUL R2, R24, R8 ;  /* 0x0000000818027220 */ /* 0x000fe20000400000 */
[----:B------:R-:W-:Y:S01]  /*8fd0*/  FFMA R0, R26, R21, R0 ;  /* 0x000000151a007223 */ /* 0x000fe20000000000 */
[C---:B------:R-:W-:Y:S01]  /*8fe0*/  FMUL R7, R24.reuse, R10 ;  /* 0x0000000a18077220 */ /* 0x040fe20000400000 */
[----:B------:R-:W-:Y:S01]  /*8ff0*/  F2FP.F16.F32.PACK_AB R4, R5, R4 ;  /* 0x000000040504723e */ /* 0x000fe200000000ff */
[----:B------:R-:W-:Y:S01]  /*9000*/  FMUL R11, R24, R11 ;  /* 0x0000000b180b7220 */ /* 0x000fe20000400000 */
[----:B------:R-:W-:Y:S01]  /*9010*/  FFMA R2, R26, R25, R2 ;  /* 0x000000191a027223 */ /* 0x000fe20000000002 */
[----:B------:R-:W-:Y:S01]  /*9020*/  F2FP.F16.F32.PACK_AB R5, R0, R6 ;  /* 0x000000060005723e */ /* 0x000fe200000000ff */
[----:B------:R-:W-:Y:S01]  /*9030*/  FMUL R8, R24, R12 ;  /* 0x0000000c18087220 */ /* 0x000fe20000400000 */
[----:B------:R-:W-:Y:S01]  /*9040*/  MOV R0, UR44 ;  /* 0x0000002c00007c02 */ /* 0x000fe20008000f00 */
[----:B------:R-:W-:Y:S01]  /*9050*/  FFMA R3, R26, R27, R3 ;  /* 0x0000001b1a037223 */ /* 0x000fe20000000003 */
[----:B------:R-:W-:Y:S01]  /*9060*/  FMUL R9, R24, R13 ;  /* 0x0000000d18097220 */ /* 0x000fe20000400000 */
[----:B------:R-:W-:Y:S01]  /*9070*/  FFMA R7, R26, R28, R7 ;  /* 0x0000001c1a077223 */ /* 0x000fe20000000007 */
[----:B------:R-:W-:Y:S01]  /*9080*/  FMUL R10, R24, R14 ;  /* 0x0000000e180a7220 */ /* 0x000fe20000400000 */
[----:B------:R-:W-:Y:S01]  /*9090*/  FFMA R11, R26, R29, R11 ;  /* 0x0000001d1a0b7223 */ /* 0x000fe2000000000b */
[----:B------:R-:W-:Y:S01]  /*90a0*/  FMUL R15, R24, R15 ;  /* 0x0000000f180f7220 */ /* 0x000fe20000400000 */
[----:B------:R-:W-:Y:S01]  /*90b0*/  FFMA R8, R26, R30, R8 ;  /* 0x0000001e1a087223 */ /* 0x000fe20000000008 */
[----:B------:R-:W-:Y:S01]  /*90c0*/  LEA R0, R0, R52, 0xb ;  /* 0x0000003400007211 */ /* 0x000fe200078e58ff */
[----:B------:R-:W-:Y:S01]  /*90d0*/  FMUL R12, R24, R16 ;  /* 0x00000010180c7220 */ /* 0x000fe20000400000 */
[----:B------:R-:W-:Y:S01]  /*90e0*/  FFMA R9, R26, R31, R9 ;  /* 0x0000001f1a097223 */ /* 0x000fe20000000009 */
[----:B------:R-:W-:Y:S01]  /*90f0*/  FMUL R13, R24, R17 ;  /* 0x00000011180d7220 */ /* 0x000fe20000400000 */
[----:B------:R-:W-:Y:S01]  /*9100*/  FFMA R10, R26, R32, R10 ;  /* 0x000000201a0a7223 */ /* 0x000fe2000000000a */
[----:B------:R-:W-:Y:S01]  /*9110*/  FMUL R14, R24, R18 ;  /* 0x00000012180e7220 */ /* 0x000fe20000400000 */
[----:B------:R-:W-:Y:S01]  /*9120*/  FFMA R15, R26, R33, R15 ;  /* 0x000000211a0f7223 */ /* 0x000fe2000000000f */
[----:B------:R-:W-:Y:S01]  /*9130*/  FMUL R19, R24, R19 ;  /* 0x0000001318137220 */ /* 0x000fe20000400000 */
[----:B------:R-:W-:Y:S01]  /*9140*/  F2FP.F16.F32.PACK_AB R6, R3, R2 ;  /* 0x000000020306723e */ /* 0x000fe200000000ff */
[C---:B------:R-:W-:Y:S01]  /*9150*/  FFMA R12, R26.reuse, R34, R12 ;  /* 0x000000221a0c7223 */ /* 0x040fe2000000000c */
[----:B------:R-:W-:Y:S01]  /*9160*/  F2FP.F16.F32.PACK_AB R7, R11, R7 ;  /* 0x000000070b07723e */ /* 0x000fe200000000ff */
[----:B------:R-:W-:Y:S01]  /*9170*/  FFMA R13, R26, R35, R13 ;  /* 0x000000231a0d7223 */ /* 0x000fe2000000000d */
[----:B------:R-:W-:Y:S01]  /*9180*/  LEA R0, R0, UR45, 0x1 ;  /* 0x0000002d00007c11 */ /* 0x000fe2000f8e08ff */
[C---:B------:R-:W-:Y:S01]  /*9190*/  FFMA R14, R26.reuse, R36, R14 ;  /* 0x000000241a0e7223 */ /* 0x040fe2000000000e */
[----:B------:R-:W-:Y:S01]  /*91a0*/  FFMA R19, R26, R37, R19 ;  /* 0x000000251a137223 */ /* 0x000fe20000000013 */
[----:B------:R-:W-:Y:S02]  /*91b0*/  F2FP.F16.F32.PACK_AB R8, R9, R8 ;  /* 0x000000080908723e */ /* 0x000fe400000000ff */
[----:B------:R1:W-:Y:S01]  /*91c0*/  STS.128 [R0+0x300], R4 ;  /* 0x0003000400007388 */ /* 0x0003e20000000c00 */
        /* <DEDUP_REMOVED lines=16> */
[----:B------:R-:W-:Y:S01]  /*92d0*/  ULEA UR6, UR44, UR45, 0xc ;  /* 0x0000002d2c067291 */ /* 0x000fe2000f8e60ff */
[----:B------:R-:W-:Y:S01]  /*92e0*/  R2UR UR12, R54 ;  /* 0x00000000360c72ca */ /* 0x000fe200000e0000 */
[----:B------:R-:W-:Y:S01]  /*92f0*/  UIADD3 UR9, UPT, UPT, UR47, 0x10, URZ ;  /* 0x000000102f097890 */ /* 0x000fe2000fffe0ff */
[----:B------:R-:W-:Y:S01]  /*9300*/  R2UR UR13, R55 ;  /* 0x00000000370d72ca */ /* 0x000fe200000e0000 */
[----:B------:R-:W-:Y:S02]  /*9310*/  UIADD3 UR8, UPT, UPT, UR6, 0x300, URZ ;  /* 0x0000030006087890 */ /* 0x000fe4000fffe0ff */
[----:B------:R-:W-:Y:S02]  /*9320*/  UIADD3 UR6, UPT, UPT, UR6, 0xb00, URZ ;  /* 0x00000b0006067890 */ /* 0x000fe4000fffe0ff */
[----:B------:R-:W-:Y:S02]  /*9330*/  UIADD3 UR7, UPT, UPT, UR47, 0x30, URZ ;  /* 0x000000302f077890 */ /* 0x000fe4000fffe0ff */
[----:B--2---:R-:W-:Y:S04]  /*9340*/  UIADD3 UR4, UP0, UPT, UR14, 0x780, URZ ;  /* 0x000007800e047890 */ /* 0x004fe8000ff1e0ff */
[----:B------:R-:W-:Y:S09]  /*9350*/  UIADD3.X UR5, UPT, UPT, URZ, UR15, URZ, UP0, !UPT ;  /* 0x0000000fff057290 */ /* 0x000ff200087fe4ff */
[----:B------:R2:W-:Y:S02]  /*9360*/  UTMASTG.5D.IM2COL [UR8], [UR4] ;  /* 0x00000008040073b5 */ /* 0x0005e40008060000 */
[----:B--2---:R-:W-:Y:S01]  /*9370*/  UMOV UR8, UR6 ;  /* 0x0000000600087c82 */ /* 0x004fe20008000000 */
[----:B------:R-:W-:Y:S02]  /*9380*/  UMOV UR9, UR7 ;  /* 0x0000000700097c82 */ /* 0x000fe40008000000 */
[----:B------:R2:W-:Y:S02]  /*9390*/  UTMASTG.5D.IM2COL [UR8], [UR4] ;  /* 0x00000008040073b5 */ /* 0x0005e40008060000 */
[----:B--2---:R0:W-:Y:S02]  /*93a0*/  UTMACMDFLUSH ;  /* 0x00000000000079b7 */ /* 0x0041e40000000000 */
.L_x_149:
[----:B------:R-:W-:Y:S05]  /*93b0*/  BSYNC.RECONVERGENT B0 ;  /* 0x0000000000007941 */ /* 0x000fea0003800200 */
.L_x_148:
[----:B------:R-:W-:Y:S01]  /*93c0*/  UIADD3 UR4, UPT, UPT, UR44, 0x1, URZ ;  /* 0x000000012c047890 */ /* 0x000fe2000fffe0ff */
[----:B------:R-:W-:Y:S03]  /*93d0*/  BSSY.RECONVERGENT B0, `(.L_x_150) ;  /* 0x0000008000007945 */ /* 0x000fe60003800200 */
[----:B------:R-:W-:Y:S04]  /*93e0*/  UISETP.NE.AND UP0, UPT, UR4, 0x3, UPT ;  /* 0x000000030400788c */ /* 0x000fe8000bf05270 */
[----:B------:R-:W-:Y:S02]  /*93f0*/  UISETP.EQ.XOR UP1, UPT, UR46, 0x3, !UP0 ;  /* 0x000000032e00788c */ /* 0x000fe4000c722a70 */
[----:B------:R-:W-:Y:S02]  /*9400*/  USEL UR48, UR4, URZ, UP0 ;  /* 0x000000ff04307287 */ /* 0x000fe40008000000 */
[----:B------:R-:W-:Y:S04]  /*9410*/  USEL UR5, URZ, 0x1, !UP1 ;  /* 0x00000001ff057887 */ /* 0x000fe8000c800000 */
[----:B------:R-:W-:Y:S01]  /*9420*/  ULOP3.LUT UR51, UR51, UR5, URZ, 0x3c, !UPT ;  /* 0x0000000533337292 */ /* 0x000fe2000f8e3cff */
[----:B------:R-:W-:Y:S11]  /*9430*/  @P0 BRA `(.L_x_151) ;  /* 0x0000000000040947 */ /* 0x000ff60003800000 */
[----:B------:R-:W-:Y:S04]  /*9440*/  DEPBAR.LE SB0, 0x1 ;  /* 0x000080400000791a */ /* 0x000fe80000000000 */
.L_x_151:
[----:B------:R-:W-:Y:S05]  /*9450*/  BSYNC.RECONVERGENT B0 ;  /* 0x0000000000007941 */ /* 0x000fea0003800200 */
.L_x_150:
[----:B------:R-:W-:Y:S01]  /*9460*/  BAR.SYNC.DEFER_BLOCKING 0x1, 0x80 ;  /* 0x0042000000007b1d */ /* 0x000fe20000010000 */
[----:B------:R-:W-:Y:S01]  /*9470*/  UISETP.NE.AND UP0, UPT, UR50, -0x2, UPT ;  /* 0xfffffffe3200788c */ /* 0x000fe2000bf05270 */
[----:B------:R-:W-:Y:S08]  /*9480*/  IADD3 R22, PT, PT, R22, 0x1, RZ ;  /* 0x0000000116167810 */ /* 0x000ff00007ffe0ff */
[----:B------:R-:W-:Y:S05]  /*9490*/  BRA.U !UP0, `(.L_x_152) ;  /* 0x0000000108287547 */ /* 0x000fea000b800000 */
[----:B-1----:R-:W1:Y:S01]  /*94a0*/  S2R R0, SR_CgaCtaId ;  /* 0x0000000000007919 */ /* 0x002e620000008800 */
[----:B------:R-:W-:Y:S01]  /*94b0*/  ISETP.NE.AND P0, PT, R60, RZ, PT ;  /* 0x000000ff3c00720c */ /* 0x000fe20003f05270 */
[----:B------:R-:W-:Y:S01]  /*94c0*/  IMAD.U32 R2, RZ, RZ, UR49 ;  /* 0x00000031ff027e24 */ /* 0x000fe2000f8e00ff */
[----:B------:R-:W-:Y:S04]  /*94d0*/  UIADD3 UR4, UPT, UPT, UR49, 0x1, URZ ;  /* 0x0000000131047890 */ /* 0x000fe8000fffe0ff */
[----:B------:R-:W-:Y:S04]  /*94e0*/  UISETP.NE.AND UP0, UPT, UR4, 0x3, UPT ;  /* 0x000000030400788c */ /* 0x000fe8000bf05270 */
[----:B------:R-:W-:Y:S03]  /*94f0*/  USEL UR49, UR4, URZ, UP0 ;  /* 0x000000ff04317287 */ /* 0x000fe60008000000 */
[----:B------:R-:W-:Y:S05]  /*9500*/  @P0 LEA R2, R2, UR45, 0x3 ;  /* 0x0000002d02020c11 */ /* 0x000fea000f8e18ff */
[----:B------:R-:W-:Y:S05]  /*9510*/  @P0 VIADD R2, R2, 0x248 ;  /* 0x0000024802020836 */ /* 0x000fea0000000000 */
[----:B-1----:R-:W-:Y:S04]  /*9520*/  @P0 PRMT R0, R0, 0x654, R2 ;  /* 0x0000065400000816 */ /* 0x002fe80000000002 */
[----:B------:R2:W-:Y:S03]  /*9530*/  @P0 SYNCS.ARRIVE.TRANS64.RED.A1T0 RZ, [R0+URZ], RZ ;  /* 0x000000ff00ff09a7 */ /* 0x0005e600081004ff */
.L_x_152:
[----:B------:R-:W-:Y:S01]  /*9540*/  R2UR UR5, R47 ;  /* 0x000000002f0572ca */ /* 0x000fe200000e0000 */
[----:B------:R-:W-:Y:S01]  /*9550*/  UISETP.NE.AND UP0, UPT, UR60, URZ, UPT ;  /* 0x000000ff3c00728c */ /* 0x000fe2000bf05270 */
[----:B------:R-:W-:Y:S01]  /*9560*/  R2UR UR4, R48 ;  /* 0x00000000300472ca */ /* 0x000fe200000e0000 */
[----:B------:R-:W-:Y:S01]  /*9570*/  UIADD3 UR50, UPT, UPT, UR50, 0x2, URZ ;  /* 0x0000000232327890 */ /* 0x000fe2000fffe0ff */
[----:B------:R-:W-:Y:S01]  /*9580*/  ISETP.NE.AND P0, PT, R22, 0x2, PT ;  /* 0x000000021600780c */ /* 0x000fe20003f05270 */
[----:B------:R-:W-:Y:S01]  /*9590*/  UMOV UR46, UR61 ;  /* 0x0000003d002e7c82 */ /* 0x000fe20008000000 */
[----:B------:R-:W-:Y:S02]  /*95a0*/  LOP3.LUT R50, R50, 0x1, RZ, 0x3c, !PT ;  /* 0x0000000132327812 */ /* 0x000fe400078e3cff */
[----:B-12---:R-:W-:Y:S02]  /*95b0*/  SEL R0, RZ, 0x1, P0 ;  /* 0x00000001ff007807 */ /* 0x006fe40000000000 */
[----:B------:R-:W-:Y:S02]  /*95c0*/  SEL R22, R22, RZ, P0 ;  /* 0x000000ff16167207 */ /* 0x000fe40000000000 */
[----:B------:R-:W-:Y:S01]  /*95d0*/  LOP3.LUT R51, R51, R0, RZ, 0x3c, !PT ;  /* 0x0000000033337212 */ /* 0x000fe200078e3cff */
[----:B------:R-:W-:Y:S02]  /*95e0*/  UIADD3 UR19, UPT, UPT, UR36, UR5, URZ ;  /* 0x0000000524137290 */ /* 0x000fe4000fffe0ff */
[----:B------:R-:W-:Y:S01]  /*95f0*/  UIADD3 UR44, UPT, UPT, UR37, UR4, URZ ;  /* 0x00000004252c7290 */ /* 0x000fe2000fffe0ff */
[----:B------:R-:W-:Y:S11]  /*9600*/  BRA.U UP0, `(.L_x_153) ;  /* 0xffffffd900e87547 */ /* 0x000ff6000b83ffff */
[----:B------:R-:W-:-:S13]  /*9610*/  R2UR UR4, R49 ;  /* 0x00000000310472ca */ /* 0x000fda00000e0000 */
[----:B------:R-:W-:-:S09]  /*9620*/  UISETP.NE.AND UP0, UPT, UR4, URZ, UPT ;  /* 0x000000ff0400728c */ /* 0x000fd2000bf05270 */
[----:B------:R-:W-:Y:S05]  /*9630*/  BRA.U !UP0, `(.L_x_154) ;  /* 0x0000000108487547 */ /* 0x000fea000b800000 */
[----:B------:R-:W1:Y:S02]  /*9640*/  LDCU.64 UR4, c[0x0][0x990] ;  /* 0x00013200ff0477ac */ /* 0x000e640008000a00 */
[----:B-1----:R-:W-:-:S04]  /*9650*/  UISETP.NE.U32.AND UP0, UPT, UR4, URZ, UPT ;  /* 0x000000ff0400728c */ /* 0x002fc8000bf05070 */
[----:B------:R-:W-:-:S09]  /*9660*/  UISETP.NE.AND.EX UP0, UPT, UR5, URZ, UPT, UP0 ;  /* 0x000000ff0500728c */ /* 0x000fd2000bf05300 */
[----:B------:R-:W-:Y:S05]  /*9670*/  BRA.U UP0, `(.L_x_155) ;  /* 0x00000001000c7547 */ /* 0x000fea000b800000 */
[----:B------:R-:W-:-:S13]  /*9680*/  FSETP.NEU.AND P0, PT, R26, RZ, PT ;  /* 0x000000ff1a00720b */ /* 0x000fda0003f0d000 */
[----:B------:R-:W-:Y:S05]  /*9690*/  @!P0 EXIT ;  /* 0x000000000000894d */ /* 0x000fea0003800000 */
[----:B------:R-:W-:Y:S05]  /*96a0*/  BRA `(.L_x_154) ;  /* 0x00000000002c7947 */ /* 0x000fea0003800000 */
.L_x_155:
[----:B------:R-:W-:Y:S01]  /*96b0*/  ISETP.NE.AND P0, PT, R59, RZ, PT ;  /* 0x000000ff3b00720c */ /* 0x000fe20003f05270 */
[----:B------:R-:W-:-:S12]  /*96c0*/  BSSY.RECONVERGENT B0, `(.L_x_154) ;  /* 0x0000009000007945 */ /* 0x000fd80003800200 */
[----:B------:R-:W-:Y:S05]  /*96d0*/  @P0 BRA `(.L_x_156) ;  /* 0x0000000000140947 */ /* 0x000fea0003800000 */
[----:B------:R-:W1:Y:S02]  /*96e0*/  LDCU.64 UR4, c[0x0][0x988] ;  /* 0x00013100ff0477ac */ /* 0x000e640008000a00 */
[----:B-1----:R-:W-:-:S04]  /*96f0*/  ISETP.NE.U32.AND P0, PT, RZ, UR4, PT ;  /* 0x00000004ff007c0c */ /* 0x002fc8000bf05070 */
[----:B------:R-:W-:-:S13]  /*9700*/  ISETP.NE.AND.EX P0, PT, RZ, UR5, PT, P0 ;  /* 0x00000005ff007c0c */ /* 0x000fda000bf05300 */
[----:B------:R-:W-:Y:S05]  /*9710*/  @!P0 EXIT ;  /* 0x000000000000894d */ /* 0x000fea0003800000 */
[----:B------:R-:W-:Y:S05]  /*9720*/  BRA `(.L_x_157) ;  /* 0x0000000000087947 */ /* 0x000fea0003800000 */
.L_x_156:
[----:B------:R-:W-:-:S13]  /*9730*/  FSETP.NEU.AND P0, PT, R26, RZ, PT ;  /* 0x000000ff1a00720b */ /* 0x000fda0003f0d000 */
[----:B------:R-:W-:Y:S05]  /*9740*/  @!P0 EXIT ;  /* 0x000000000000894d */ /* 0x000fea0003800000 */
.L_x_157:
[----:B------:R-:W-:Y:S05]  /*9750*/  BSYNC.RECONVERGENT B0 ;  /* 0x0000000000007941 */ /* 0x000fea0003800200 */
.L_x_154:
[----:B------:R-:W1:Y:S01]  /*9760*/  S2UR UR5, SR_CgaCtaId ;  /* 0x00000000000579c3 */ /* 0x000e620000008800 */
[----:B------:R-:W-:Y:S01]  /*9770*/  ULEA UR4, UR49, UR45, 0x3 ;  /* 0x0000002d31047291 */ /* 0x000fe2000f8e18ff */
[----:B------:R-:W-:-:S04]  /*9780*/  DEPBAR.LE SB0, 0x0 ;  /* 0x000080000000791a */ /* 0x000fc80000000000 */
[----:B------:R-:W-:-:S04]  /*9790*/  UIADD3 UR4, UPT, UPT, UR4, 0x248, URZ ;  /* 0x0000024804047890 */ /* 0x000fc8000fffe0ff */
[----:B-1----:R-:W-:-:S09]  /*97a0*/  UPRMT UR4, UR5, 0x654, UR4 ;  /* 0x0000065405047896 */ /* 0x002fd20008000004 */
[----:B------:R-:W-:Y:S01]  /*97b0*/  SYNCS.ARRIVE.TRANS64.RED.A1T0 RZ, [UR4], RZ ;  /* 0x000000ffffff79a7 */ /* 0x000fe20008100404 */
[----:B------:R-:W-:Y:S05]  /*97c0*/  EXIT ;  /* 0x000000000000794d */ /* 0x000fea0003800000 */
.L_x_25:
[----:B------:R-:W-:Y:S07]  /*97d0*/  MOV R0, UR9 ;  /* 0x0000000900007c02 */ /* 0x000fee0008000f00 */
.L_x_158:
[----:B--2---:R2:W3:Y:S02]  /*97e0*/  SYNCS.PHASECHK.TRANS64.TRYWAIT P0, [R0+URZ+0x118], R4 ;  /* 0x00011804000075a7 */ /* 0x0044e400080011ff */
[----:B---3--:R-:W-:Y:S05]  /*97f0*/  @!P0 NANOSLEEP.SYNCS 0x989680 ;  /* 0x009896800000895d */ /* 0x008fea0003900000 */
[----:B------:R-:W3:Y:S02]  /*9800*/  @!P0 SYNCS.PHASECHK.TRANS64 P0, [R0+URZ+0x118], R4 ;  /* 0x00011804000085a7 */ /* 0x000ee400080010ff */
[----:B---3--:R-:W-:Y:S05]  /*9810*/  @!P0 BRA `(.L_x_158) ;  /* 0xfffffffc00f08947 */ /* 0x008fea000383ffff */
[----:B------:R-:W-:Y:S05]  /*9820*/  BRA `(.L_x_24) ;  /* 0xffffff8400ec7947 */ /* 0x000fea000383ffff */
.L_x_32:
[----:B------:R-:W-:Y:S07]  /*9830*/  MOV R0, UR9 ;  /* 0x0000000900007c02 */ /* 0x000fee0008000f00 */
.L_x_159:
[----:B-1----:R1:W2:Y:S02]  /*9840*/  SYNCS.PHASECHK.TRANS64.TRYWAIT P0, [R0+URZ+0x118], R4 ;  /* 0x00011804000075a7 */ /* 0x0022a400080011ff */
[----:B--2---:R-:W-:Y:S05]  /*9850*/  @!P0 NANOSLEEP.SYNCS 0x989680 ;  /* 0x009896800000895d */ /* 0x004fea0003900000 */
[----:B------:R-:W2:Y:S02]  /*9860*/  @!P0 SYNCS.PHASECHK.TRANS64 P0, [R0+URZ+0x118], R4 ;  /* 0x00011804000085a7 */ /* 0x000ea400080010ff */
[----:B--2---:R-:W-:Y:S05]  /*9870*/  @!P0 BRA `(.L_x_159) ;  /* 0xfffffffc00f08947 */ /* 0x004fea000383ffff */
[----:B------:R-:W-:Y:S05]  /*9880*/  BRA `(.L_x_31) ;  /* 0xffffff8c00907947 */ /* 0x000fea000383ffff */
.L_x_37:
[----:B-1----:R-:W-:-:S07]  /*9890*/  MOV R0, UR30 ;  /* 0x0000001e00007c02 */ /* 0x002fce0008000f00 */
.L_x_160:
[----:B-1----:R1:W2:Y:S02]  /*98a0*/  SYNCS.PHASECHK.TRANS64.TRYWAIT P0, [R0+URZ+0x270], R3 ;  /* 0x00027003000075a7 */ /* 0x0022a400080011ff */
[----:B--2---:R-:W-:Y:S05]  /*98b0*/  @!P0 NANOSLEEP.SYNCS 0x989680 ;  /* 0x009896800000895d */ /* 0x004fea0003900000 */
[----:B------:R-:W2:Y:S02]  /*98c0*/  @!P0 SYNCS.PHASECHK.TRANS64 P0, [R0+URZ+0x270], R3 ;  /* 0x00027003000085a7 */ /* 0x000ea400080010ff */
[----:B--2---:R-:W-:Y:S05]  /*98d0*/  @!P0 BRA `(.L_x_160) ;  /* 0xfffffffc00f08947 */ /* 0x004fea000383ffff */
[----:B------:R-:W-:Y:S05]  /*98e0*/  BRA `(.L_x_161) ;  /* 0xffffff9000747947 */ /* 0x000fea000383ffff */
.L_x_41:
[----:B------:R-:W-:-:S07]  /*98f0*/  MOV R0, UR4 ;  /* 0x0000000400007c02 */ /* 0x000fce0008000f00 */
.L_x_162:
[----:B-1----:R1:W2:Y:S02]  /*9900*/  SYNCS.PHASECHK.TRANS64.TRYWAIT P0, [R0+URZ], R2 ;  /* 0x00000002000075a7 */ /* 0x0022a400080011ff */
[----:B--2---:R-:W-:Y:S05]  /*9910*/  @!P0 NANOSLEEP.SYNCS 0x989680 ;  /* 0x009896800000895d */ /* 0x004fea0003900000 */
[----:B------:R-:W2:Y:S02]  /*9920*/  @!P0 SYNCS.PHASECHK.TRANS64 P0, [R0+URZ], R2 ;  /* 0x00000002000085a7 */ /* 0x000ea400080010ff */
[----:B--2---:R-:W-:Y:S05]  /*9930*/  @!P0 BRA `(.L_x_162) ;  /* 0xfffffffc00f08947 */ /* 0x004fea000383ffff */
[----:B------:R-:W-:Y:S05]  /*9940*/  BRA `(.L_x_163) ;  /* 0xffffff98000c7947 */ /* 0x000fea000383ffff */
.L_x_42:
[----:B------:R-:W-:-:S07]  /*9950*/  MOV R0, UR5 ;  /* 0x0000000500007c02 */ /* 0x000fce0008000f00 */
.L_x_164:
[----:B-1----:R1:W2:Y:S02]  /*9960*/  SYNCS.PHASECHK.TRANS64.TRYWAIT P0, [R0+URZ], R2 ;  /* 0x00000002000075a7 */ /* 0x0022a400080011ff */
[----:B--2---:R-:W-:Y:S05]  /*9970*/  @!P0 NANOSLEEP.SYNCS 0x989680 ;  /* 0x009896800000895d */ /* 0x004fea0003900000 */
[----:B------:R-:W2:Y:S02]  /*9980*/  @!P0 SYNCS.PHASECHK.TRANS64 P0, [R0+URZ], R2 ;  /* 0x00000002000085a7 */ /* 0x000ea400080010ff */
[----:B--2---:R-:W-:Y:S05]  /*9990*/  @!P0 BRA `(.L_x_164) ;  /* 0xfffffffc00f08947 */ /* 0x004fea000383ffff */
[----:B------:R-:W-:Y:S05]  /*99a0*/  BRA `(.L_x_165) ;  /* 0xffffff98001c7947 */ /* 0x000fea000383ffff */
.L_x_43:
[----:B------:R-:W-:-:S07]  /*99b0*/  MOV R0, UR5 ;  /* 0x0000000500007c02 */ /* 0x000fce0008000f00 */
.L_x_166:
[----:B-1----:R1:W2:Y:S02]  /*99c0*/  SYNCS.PHASECHK.TRANS64.TRYWAIT P0, [R0+URZ], R2 ;  /* 0x00000002000075a7 */ /* 0x0022a400080011ff */
[----:B--2---:R-:W-:Y:S05]  /*99d0*/  @!P0 NANOSLEEP.SYNCS 0x989680 ;  /* 0x009896800000895d */ /* 0x004fea0003900000 */
[----:B------:R-:W2:Y:S02]  /*99e0*/  @!P0 SYNCS.PHASECHK.TRANS64 P0, [R0+URZ], R2 ;  /* 0x00000002000085a7 */ /* 0x000ea400080010ff */
[----:B--2---:R-:W-:Y:S05]  /*99f0*/  @!P0 BRA `(.L_x_166) ;  /* 0xfffffffc00f08947 */ /* 0x004fea000383ffff */
[----:B------:R-:W-:Y:S05]  /*9a00*/  BRA `(.L_x_167) ;  /* 0xffffff98002c7947 */ /* 0x000fea000383ffff */
.L_x_44:
[----:B------:R-:W-:-:S07]  /*9a10*/  MOV R0, UR5 ;  /* 0x0000000500007c02 */ /* 0x000fce0008000f00 */
.L_x_168:
[----:B-1----:R1:W2:Y:S02]  /*9a20*/  SYNCS.PHASECHK.TRANS64.TRYWAIT P0, [R0+URZ], R2 ;  /* 0x00000002000075a7 */ /* 0x0022a400080011ff */
[----:B--2---:R-:W-:Y:S05]  /*9a30*/  @!P0 NANOSLEEP.SYNCS 0x989680 ;  /* 0x009896800000895d */ /* 0x004fea0003900000 */
[----:B------:R-:W2:Y:S02]  /*9a40*/  @!P0 SYNCS.PHASECHK.TRANS64 P0, [R0+URZ], R2 ;  /* 0x00000002000085a7 */ /* 0x000ea400080010ff */
[----:B--2---:R-:W-:Y:S05]  /*9a50*/  @!P0 BRA `(.L_x_168) ;  /* 0xfffffffc00f08947 */ /* 0x004fea000383ffff */
[----:B------:R-:W-:Y:S05]  /*9a60*/  BRA `(.L_x_169) ;  /* 0xffffff98003c7947 */ /* 0x000fea000383ffff */
.L_x_45:
[----:B------:R-:W-:-:S07]  /*9a70*/  MOV R0, UR5 ;  /* 0x0000000500007c02 */ /* 0x000fce0008000f00 */
.L_x_170:
[----:B-1----:R1:W2:Y:S02]  /*9a80*/  SYNCS.PHASECHK.TRANS64.TRYWAIT P0, [R0+URZ], R2 ;  /* 0x00000002000075a7 */ /* 0x0022a400080011ff */
[----:B--2---:R-:W-:Y:S05]  /*9a90*/  @!P0 NANOSLEEP.SYNCS 0x989680 ;  /* 0x009896800000895d */ /* 0x004fea0003900000 */
[----:B------:R-:W2:Y:S02]  /*9aa0*/  @!P0 SYNCS.PHASECHK.TRANS64 P0, [R0+URZ], R2 ;  /* 0x00000002000085a7 */ /* 0x000ea400080010ff */
[----:B--2---:R-:W-:Y:S05]  /*9ab0*/  @!P0 BRA `(.L_x_170) ;  /* 0xfffffffc00f08947 */ /* 0x004fea000383ffff */
[----:B------:R-:W-:Y:S05]  /*9ac0*/  BRA `(.L_x_171) ;  /* 0xffffff98004c7947 */ /* 0x000fea000383ffff */
.L_x_46:
[----:B------:R-:W-:-:S07]  /*9ad0*/  MOV R0, UR5 ;  /* 0x0000000500007c02 */ /* 0x000fce0008000f00 */
.L_x_172:
[----:B-1----:R1:W2:Y:S02]  /*9ae0*/  SYNCS.PHASECHK.TRANS64.TRYWAIT P0, [R0+URZ], R2 ;  /* 0x00000002000075a7 */ /* 0x0022a400080011ff */
[----:B--2---:R-:W-:Y:S05]  /*9af0*/  @!P0 NANOSLEEP.SYNCS 0x989680 ;  /* 0x009896800000895d */ /* 0x004fea0003900000 */
[----:B------:R-:W2:Y:S02]  /*9b00*/  @!P0 SYNCS.PHASECHK.TRANS64 P0, [R0+URZ], R2 ;  /* 0x00000002000085a7 */ /* 0x000ea400080010ff */
[----:B--2---:R-:W-:Y:S05]  /*9b10*/  @!P0 BRA `(.L_x_172) ;  /* 0xfffffffc00f08947 */ /* 0x004fea000383ffff */
[----:B------:R-:W-:Y:S05]  /*9b20*/  BRA `(.L_x_173) ;  /* 0xffffff98005c7947 */ /* 0x000fea000383ffff */
.L_x_47:
[----:B------:R-:W-:-:S07]  /*9b30*/  MOV R0, UR5 ;  /* 0x0000000500007c02 */ /* 0x000fce0008000f00 */
.L_x_174:
[----:B-1----:R1:W2:Y:S02]  /*9b40*/  SYNCS.PHASECHK.TRANS64.TRYWAIT P0, [R0+URZ], R2 ;  /* 0x00000002000075a7 */ /* 0x0022a400080011ff */
[----:B--2---:R-:W-:Y:S05]  /*9b50*/  @!P0 NANOSLEEP.SYNCS 0x989680 ;  /* 0x009896800000895d */ /* 0x004fea0003900000 */
[----:B------:R-:W2:Y:S02]  /*9b60*/  @!P0 SYNCS.PHASECHK.TRANS64 P0, [R0+URZ], R2 ;  /* 0x00000002000085a7 */ /* 0x000ea400080010ff */
[----:B--2---:R-:W-:Y:S05]  /*9b70*/  @!P0 BRA `(.L_x_174) ;  /* 0xfffffffc00f08947 */ /* 0x004fea000383ffff */
[----:B------:R-:W-:Y:S05]  /*9b80*/  BRA `(.L_x_175) ;  /* 0xffffff98006c7947 */ /* 0x000fea000383ffff */
.L_x_48:
[----:B------:R-:W-:-:S07]  /*9b90*/  MOV R0, UR5 ;  /* 0x0000000500007c02 */ /* 0x000fce0008000f00 */
.L_x_176:
[----:B-1----:R1:W2:Y:S02]  /*9ba0*/  SYNCS.PHASECHK.TRANS64.TRYWAIT P0, [R0+URZ], R2 ;  /* 0x00000002000075a7 */ /* 0x0022a400080011ff */
[----:B--2---:R-:W-:Y:S05]  /*9bb0*/  @!P0 NANOSLEEP.SYNCS 0x989680 ;  /* 0x009896800000895d */ /* 0x004fea0003900000 */
[----:B------:R-:W2:Y:S02]  /*9bc0*/  @!P0 SYNCS.PHASECHK.TRANS64 P0, [R0+URZ], R2 ;  /* 0x00000002000085a7 */ /* 0x000ea400080010ff */
[----:B--2---:R-:W-:Y:S05]  /*9bd0*/  @!P0 BRA `(.L_x_176) ;  /* 0xfffffffc00f08947 */ /* 0x004fea000383ffff */
[----:B------:R-:W-:Y:S05]  /*9be0*/  BRA `(.L_x_177) ;  /* 0xffffff98007c7947 */ /* 0x000fea000383ffff */
.L_x_49:
[----:B------:R-:W-:-:S07]  /*9bf0*/  MOV R0, UR5 ;  /* 0x0000000500007c02 */ /* 0x000fce0008000f00 */
.L_x_178:
[----:B-1----:R1:W2:Y:S02]  /*9c00*/  SYNCS.PHASECHK.TRANS64.TRYWAIT P0, [R0+URZ], R2 ;  /* 0x00000002000075a7 */ /* 0x0022a400080011ff */
[----:B--2---:R-:W-:Y:S05]  /*9c10*/  @!P0 NANOSLEEP.SYNCS 0x989680 ;  /* 0x009896800000895d */ /* 0x004fea0003900000 */
[----:B------:R-:W2:Y:S02]  /*9c20*/  @!P0 SYNCS.PHASECHK.TRANS64 P0, [R0+URZ], R2 ;  /* 0x00000002000085a7 */ /* 0x000ea400080010ff */
[----:B--2---:R-:W-:Y:S05]  /*9c30*/  @!P0 BRA `(.L_x_178) ;  /* 0xfffffffc00f08947 */ /* 0x004fea000383ffff */
[----:B------:R-:W-:Y:S05]  /*9c40*/  BRA `(.L_x_179) ;  /* 0xffffff98008c7947 */ /* 0x000fea000383ffff */
.L_x_50:
[----:B------:R-:W-:-:S07]  /*9c50*/  MOV R0, UR5 ;  /* 0x0000000500007c02 */ /* 0x000fce0008000f00 */
.L_x_180:
[----:B-1----:R1:W2:Y:S02]  /*9c60*/  SYNCS.PHASECHK.TRANS64.TRYWAIT P0, [R0+URZ], R2 ;  /* 0x00000002000075a7 */ /* 0x0022a400080011ff */
[----:B--2---:R-:W-:Y:S05]  /*9c70*/  @!P0 NANOSLEEP.SYNCS 0x989680 ;  /* 0x009896800000895d */ /* 0x004fea0003900000 */
[----:B------:R-:W2:Y:S02]  /*9c80*/  @!P0 SYNCS.PHASECHK.TRANS64 P0, [R0+URZ], R2 ;  /* 0x00000002000085a7 */ /* 0x000ea400080010ff */
[----:B--2---:R-:W-:Y:S05]  /*9c90*/  @!P0 BRA `(.L_x_180) ;  /* 0xfffffffc00f08947 */ /* 0x004fea000383ffff */
[----:B------:R-:W-:Y:S05]  /*9ca0*/  BRA `(.L_x_181) ;  /* 0xffffff98009c7947 */ /* 0x000fea000383ffff */
.L_x_51:
[----:B------:R-:W-:-:S07]  /*9cb0*/  MOV R0, UR5 ;  /* 0x0000000500007c02 */ /* 0x000fce0008000f00 */
.L_x_182:
[----:B-1----:R1:W2:Y:S02]  /*9cc0*/  SYNCS.PHASECHK.TRANS64.TRYWAIT P0, [R0+URZ], R2 ;  /* 0x00000002000075a7 */ /* 0x0022a400080011ff */
[----:B--2---:R-:W-:Y:S05]  /*9cd0*/  @!P0 NANOSLEEP.SYNCS 0x989680 ;  /* 0x009896800000895d */ /* 0x004fea0003900000 */
[----:B------:R-:W2:Y:S02]  /*9ce0*/  @!P0 SYNCS.PHASECHK.TRANS64 P0, [R0+URZ], R2 ;  /* 0x00000002000085a7 */ /* 0x000ea400080010ff */
[----:B--2---:R-:W-:Y:S05]  /*9cf0*/  @!P0 BRA `(.L_x_182) ;  /* 0xfffffffc00f08947 */ /* 0x004fea000383ffff */
[----:B------:R-:W-:Y:S05]  /*9d00*/  BRA `(.L_x_183) ;  /* 0xffffff9800ac7947 */ /* 0x000fea000383ffff */
.L_x_52:
[----:B------:R-:W-:-:S07]  /*9d10*/  MOV R0, UR5 ;  /* 0x0000000500007c02 */ /* 0x000fce0008000f00 */
.L_x_184:
[----:B-1----:R1:W2:Y:S02]  /*9d20*/  SYNCS.PHASECHK.TRANS64.TRYWAIT P0, [R0+URZ], R2 ;  /* 0x00000002000075a7 */ /* 0x0022a400080011ff */
[----:B--2---:R-:W-:Y:S05]  /*9d30*/  @!P0 NANOSLEEP.SYNCS 0x989680 ;  /* 0x009896800000895d */ /* 0x004fea0003900000 */
[----:B------:R-:W2:Y:S02]  /*9d40*/  @!P0 SYNCS.PHASECHK.TRANS64 P0, [R0+URZ], R2 ;  /* 0x00000002000085a7 */ /* 0x000ea400080010ff */
[----:B--2---:R-:W-:Y:S05]  /*9d50*/  @!P0 BRA `(.L_x_184) ;  /* 0xfffffffc00f08947 */ /* 0x004fea000383ffff */
[----:B------:R-:W-:Y:S05]  /*9d60*/  BRA `(.L_x_185) ;  /* 0xffffff9800bc7947 */ /* 0x000fea000383ffff */
.L_x_53:
[----:B------:R-:W-:-:S07]  /*9d70*/  MOV R0, UR5 ;  /* 0x0000000500007c02 */ /* 0x000fce0008000f00 */
.L_x_186:
[----:B-1----:R1:W2:Y:S02]  /*9d80*/  SYNCS.PHASECHK.TRANS64.TRYWAIT P0, [R0+URZ], R2 ;  /* 0x00000002000075a7 */ /* 0x0022a400080011ff */
[----:B--2---:R-:W-:Y:S05]  /*9d90*/  @!P0 NANOSLEEP.SYNCS 0x989680 ;  /* 0x009896800000895d */ /* 0x004fea0003900000 */
[----:B------:R-:W2:Y:S02]  /*9da0*/  @!P0 SYNCS.PHASECHK.TRANS64 P0, [R0+URZ], R2 ;  /* 0x00000002000085a7 */ /* 0x000ea400080010ff */
[----:B--2---:R-:W-:Y:S05]  /*9db0*/  @!P0 BRA `(.L_x_186) ;  /* 0xfffffffc00f08947 */ /* 0x004fea000383ffff */
[----:B------:R-:W-:Y:S05]  /*9dc0*/  BRA `(.L_x_187) ;  /* 0xffffff9800cc7947 */ /* 0x000fea000383ffff */
.L_x_54:
[----:B------:R-:W-:-:S07]  /*9dd0*/  MOV R0, UR5 ;  /* 0x0000000500007c02 */ /* 0x000fce0008000f00 */
.L_x_188:
[----:B-1----:R1:W2:Y:S02]  /*9de0*/  SYNCS.PHASECHK.TRANS64.TRYWAIT P0, [R0+URZ], R2 ;  /* 0x00000002000075a7 */ /* 0x0022a400080011ff */
[----:B--2---:R-:W-:Y:S05]  /*9df0*/  @!P0 NANOSLEEP.SYNCS 0x989680 ;  /* 0x009896800000895d */ /* 0x004fea0003900000 */
[----:B------:R-:W2:Y:S02]  /*9e00*/  @!P0 SYNCS.PHASECHK.TRANS64 P0, [R0+URZ], R2 ;  /* 0x00000002000085a7 */ /* 0x000ea400080010ff */
[----:B--2---:R-:W-:Y:S05]  /*9e10*/  @!P0 BRA `(.L_x_188) ;  /* 0xfffffffc00f08947 */ /* 0x004fea000383ffff */
[----:B------:R-:W-:Y:S05]  /*9e20*/  BRA `(.L_x_189) ;  /* 0xffffff9800dc7947 */ /* 0x000fea000383ffff */
.L_x_55:
[----:B------:R-:W-:-:S07]  /*9e30*/  MOV R0, UR5 ;  /* 0x0000000500007c02 */ /* 0x000fce0008000f00 */
.L_x_190:
[----:B-1----:R1:W2:Y:S02]  /*9e40*/  SYNCS.PHASECHK.TRANS64.TRYWAIT P0, [R0+URZ], R2 ;  /* 0x00000002000075a7 */ /* 0x0022a400080011ff */
[----:B--2---:R-:W-:Y:S05]  /*9e50*/  @!P0 NANOSLEEP.SYNCS 0x989680 ;  /* 0x009896800000895d */ /* 0x004fea0003900000 */
[----:B------:R-:W2:Y:S02]  /*9e60*/  @!P0 SYNCS.PHASECHK.TRANS64 P0, [R0+URZ], R2 ;  /* 0x00000002000085a7 */ /* 0x000ea400080010ff */
[----:B--2---:R-:W-:Y:S05]  /*9e70*/  @!P0 BRA `(.L_x_190) ;  /* 0xfffffffc00f08947 */ /* 0x004fea000383ffff */
[----:B------:R-:W-:Y:S05]  /*9e80*/  BRA `(.L_x_191) ;  /* 0xffffff9800ec7947 */ /* 0x000fea000383ffff */
.L_x_56:
[----:B------:R-:W-:-:S07]  /*9e90*/  MOV R0, UR5 ;  /* 0x0000000500007c02 */ /* 0x000fce0008000f00 */
.L_x_192:
[----:B-1----:R1:W2:Y:S02]  /*9ea0*/  SYNCS.PHASECHK.TRANS64.TRYWAIT P0, [R0+URZ], R2 ;  /* 0x00000002000075a7 */ /* 0x0022a400080011ff */
[----:B--2---:R-:W-:Y:S05]  /*9eb0*/  @!P0 NANOSLEEP.SYNCS 0x989680 ;  /* 0x009896800000895d */ /* 0x004fea0003900000 */
[----:B------:R-:W2:Y:S02]  /*9ec0*/  @!P0 SYNCS.PHASECHK.TRANS64 P0, [R0+URZ], R2 ;  /* 0x00000002000085a7 */ /* 0x000ea400080010ff */
[----:B--2---:R-:W-:Y:S05]  /*9ed0*/  @!P0 BRA `(.L_x_192) ;  /* 0xfffffffc00f08947 */ /* 0x004fea000383ffff */
[----:B------:R-:W-:Y:S05]  /*9ee0*/  BRA `(.L_x_193) ;  /* 0xffffff9800fc7947 */ /* 0x000fea000383ffff */
.L_x_57:
[----:B------:R-:W-:-:S07]  /*9ef0*/  MOV R0, UR5 ;  /* 0x0000000500007c02 */ /* 0x000fce0008000f00 */
.L_x_194:
[----:B-1----:R1:W2:Y:S02]  /*9f00*/  SYNCS.PHASECHK.TRANS64.TRYWAIT P0, [R0+URZ], R2 ;  /* 0x00000002000075a7 */ /* 0x0022a400080011ff */
[----:B--2---:R-:W-:Y:S05]  /*9f10*/  @!P0 NANOSLEEP.SYNCS 0x989680 ;  /* 0x009896800000895d */ /* 0x004fea0003900000 */
[----:B------:R-:W2:Y:S02]  /*9f20*/  @!P0 SYNCS.PHASECHK.TRANS64 P0, [R0+URZ], R2 ;  /* 0x00000002000085a7 */ /* 0x000ea400080010ff */
[----:B--2---:R-:W-:Y:S05]  /*9f30*/  @!P0 BRA `(.L_x_194) ;  /* 0xfffffffc00f08947 */ /* 0x004fea000383ffff */
[----:B------:R-:W-:Y:S05]  /*9f40*/  BRA `(.L_x_195) ;  /* 0xffffff9c000c7947 */ /* 0x000fea000383ffff */
.L_x_58:
[----:B------:R-:W-:-:S07]  /*9f50*/  MOV R0, UR5 ;  /* 0x0000000500007c02 */ /* 0x000fce0008000f00 */
.L_x_196:
[----:B-1----:R1:W2:Y:S02]  /*9f60*/  SYNCS.PHASECHK.TRANS64.TRYWAIT P0, [R0+URZ], R2 ;  /* 0x00000002000075a7 */ /* 0x0022a400080011ff */
[----:B--2---:R-:W-:Y:S05]  /*9f70*/  @!P0 NANOSLEEP.SYNCS 0x989680 ;  /* 0x009896800000895d */ /* 0x004fea0003900000 */
[----:B------:R-:W2:Y:S02]  /*9f80*/  @!P0 SYNCS.PHASECHK.TRANS64 P0, [R0+URZ], R2 ;  /* 0x00000002000085a7 */ /* 0x000ea400080010ff */
[----:B--2---:R-:W-:Y:S05]  /*9f90*/  @!P0 BRA `(.L_x_196) ;  /* 0xfffffffc00f08947 */ /* 0x004fea000383ffff */
[----:B------:R-:W-:Y:S05]  /*9fa0*/  BRA `(.L_x_197) ;  /* 0xffffff9c001c7947 */ /* 0x000fea000383ffff */
.L_x_59:
[----:B------:R-:W-:-:S07]  /*9fb0*/  MOV R0, UR5 ;  /* 0x0000000500007c02 */ /* 0x000fce0008000f00 */
.L_x_198:
[----:B-1----:R1:W2:Y:S02]  /*9fc0*/  SYNCS.PHASECHK.TRANS64.TRYWAIT P0, [R0+URZ], R2 ;  /* 0x00000002000075a7 */ /* 0x0022a400080011ff */
[----:B--2---:R-:W-:Y:S05]  /*9fd0*/  @!P0 NANOSLEEP.SYNCS 0x989680 ;  /* 0x009896800000895d */ /* 0x004fea0003900000 */
[----:B------:R-:W2:Y:S02]  /*9fe0*/  @!P0 SYNCS.PHASECHK.TRANS64 P0, [R0+URZ], R2 ;  /* 0x00000002000085a7 */ /* 0x000ea400080010ff */
[----:B--2---:R-:W-:Y:S05]  /*9ff0*/  @!P0 BRA `(.L_x_198) ;  /* 0xfffffffc00f08947 */ /* 0x004fea000383ffff */
[----:B------:R-:W-:Y:S05]  /*a000*/  BRA `(.L_x_199) ;  /* 0xffffff9c002c7947 */ /* 0x000fea000383ffff */
.L_x_60:
[----:B------:R-:W-:-:S07]  /*a010*/  MOV R0, UR5 ;  /* 0x0000000500007c02 */ /* 0x000fce0008000f00 */
.L_x_200:
[----:B-1----:R1:W2:Y:S02]  /*a020*/  SYNCS.PHASECHK.TRANS64.TRYWAIT P0, [R0+URZ], R2 ;  /* 0x00000002000075a7 */ /* 0x0022a400080011ff */
[----:B--2---:R-:W-:Y:S05]  /*a030*/  @!P0 NANOSLEEP.SYNCS 0x989680 ;  /* 0x009896800000895d */ /* 0x004fea0003900000 */
[----:B------:R-:W2:Y:S02]  /*a040*/  @!P0 SYNCS.PHASECHK.TRANS64 P0, [R0+URZ], R2 ;  /* 0x00000002000085a7 */ /* 0x000ea400080010ff */
[----:B--2---:R-:W-:Y:S05]  /*a050*/  @!P0 BRA `(.L_x_200) ;  /* 0xfffffffc00f08947 */ /* 0x004fea000383ffff */
[----:B------:R-:W-:Y:S05]  /*a060*/  BRA `(.L_x_201) ;  /* 0xffffff9c003c7947 */ /* 0x000fea000383ffff */
.L_x_61:
[----:B------:R-:W-:-:S07]  /*a070*/  MOV R0, UR5 ;  /* 0x0000000500007c02 */ /* 0x000fce0008000f00 */
.L_x_202:
[----:B-1----:R1:W2:Y:S02]  /*a080*/  SYNCS.PHASECHK.TRANS64.TRYWAIT P0, [R0+URZ], R2 ;  /* 0x00000002000075a7 */ /* 0x0022a400080011ff */
[----:B--2---:R-:W-:Y:S05]  /*a090*/  @!P0 NANOSLEEP.SYNCS 0x989680 ;  /* 0x009896800000895d */ /* 0x004fea0003900000 */
[----:B------:R-:W2:Y:S02]  /*a0a0*/  @!P0 SYNCS.PHASECHK.TRANS64 P0, [R0+URZ], R2 ;  /* 0x00000002000085a7 */ /* 0x000ea400080010ff */
[----:B--2---:R-:W-:Y:S05]  /*a0b0*/  @!P0 BRA `(.L_x_202) ;  /* 0xfffffffc00f08947 */ /* 0x004fea000383ffff */
[----:B------:R-:W-:Y:S05]  /*a0c0*/  BRA `(.L_x_203) ;  /* 0xffffff9c004c7947 */ /* 0x000fea000383ffff */
.L_x_62:
[----:B------:R-:W-:-:S07]  /*a0d0*/  MOV R0, UR5 ;  /* 0x0000000500007c02 */ /* 0x000fce0008000f00 */
.L_x_204:
[----:B-1----:R1:W2:Y:S02]  /*a0e0*/  SYNCS.PHASECHK.TRANS64.TRYWAIT P0, [R0+URZ], R2 ;  /* 0x00000002000075a7 */ /* 0x0022a400080011ff */
[----:B--2---:R-:W-:Y:S05]  /*a0f0*/  @!P0 NANOSLEEP.SYNCS 0x989680 ;  /* 0x009896800000895d */ /* 0x004fea0003900000 */
[----:B------:R-:W2:Y:S02]  /*a100*/  @!P0 SYNCS.PHASECHK.TRANS64 P0, [R0+URZ], R2 ;  /* 0x00000002000085a7 */ /* 0x000ea400080010ff */
[----:B--2---:R-:W-:Y:S05]  /*a110*/  @!P0 BRA `(.L_x_204) ;  /* 0xfffffffc00f08947 */ /* 0x004fea000383ffff */
[----:B------:R-:W-:Y:S05]  /*a120*/  BRA `(.L_x_205) ;  /* 0xffffff9c005c7947 */ /* 0x000fea000383ffff */
.L_x_63:
[----:B------:R-:W-:-:S07]  /*a130*/  MOV R0, UR5 ;  /* 0x0000000500007c02 */ /* 0x000fce0008000f00 */
.L_x_206:
[----:B-1----:R1:W2:Y:S02]  /*a140*/  SYNCS.PHASECHK.TRANS64.TRYWAIT P0, [R0+URZ], R2 ;  /* 0x00000002000075a7 */ /* 0x0022a400080011ff */
[----:B--2---:R-:W-:Y:S05]  /*a150*/  @!P0 NANOSLEEP.SYNCS 0x989680 ;  /* 0x009896800000895d */ /* 0x004fea0003900000 */
[----:B------:R-:W2:Y:S02]  /*a160*/  @!P0 SYNCS.PHASECHK.TRANS64 P0, [R0+URZ], R2 ;  /* 0x00000002000085a7 */ /* 0x000ea400080010ff */
[----:B--2---:R-:W-:Y:S05]  /*a170*/  @!P0 BRA `(.L_x_206) ;  /* 0xfffffffc00f08947 */ /* 0x004fea000383ffff */
[----:B------:R-:W-:Y:S05]  /*a180*/  BRA `(.L_x_207) ;  /* 0xffffff9c006c7947 */ /* 0x000fea000383ffff */
.L_x_64:
[----:B------:R-:W-:-:S07]  /*a190*/  MOV R0, UR5 ;  /* 0x0000000500007c02 */ /* 0x000fce0008000f00 */
.L_x_208:
[----:B-1----:R1:W2:Y:S02]  /*a1a0*/  SYNCS.PHASECHK.TRANS64.TRYWAIT P0, [R0+URZ], R2 ;  /* 0x00000002000075a7 */ /* 0x0022a400080011ff */
[----:B--2---:R-:W-:Y:S05]  /*a1b0*/  @!P0 NANOSLEEP.SYNCS 0x989680 ;  /* 0x009896800000895d */ /* 0x004fea0003900000 */
[----:B------:R-:W2:Y:S02]  /*a1c0*/  @!P0 SYNCS.PHASECHK.TRANS64 P0, [R0+URZ], R2 ;  /* 0x00000002000085a7 */ /* 0x000ea400080010ff */
[----:B--2---:R-:W-:Y:S05]  /*a1d0*/  @!P0 BRA `(.L_x_208) ;  /* 0xfffffffc00f08947 */ /* 0x004fea000383ffff */
[----:B------:R-:W-:Y:S05]  /*a1e0*/  BRA `(.L_x_209) ;  /* 0xffffff9c007c7947 */ /* 0x000fea000383ffff */
.L_x_65:
[----:B------:R-:W-:-:S07]  /*a1f0*/  MOV R0, UR5 ;  /* 0x0000000500007c02 */ /* 0x000fce0008000f00 */
.L_x_210:
[----:B-1----:R1:W2:Y:S02]  /*a200*/  SYNCS.PHASECHK.TRANS64.TRYWAIT P0, [R0+URZ], R2 ;  /* 0x00000002000075a7 */ /* 0x0022a400080011ff */
[----:B--2---:R-:W-:Y:S05]  /*a210*/  @!P0 NANOSLEEP.SYNCS 0x989680 ;  /* 0x009896800000895d */ /* 0x004fea0003900000 */
[----:B------:R-:W2:Y:S02]  /*a220*/  @!P0 SYNCS.PHASECHK.TRANS64 P0, [R0+URZ], R2 ;  /* 0x00000002000085a7 */ /* 0x000ea400080010ff */
[----:B--2---:R-:W-:Y:S05]  /*a230*/  @!P0 BRA `(.L_x_210) ;  /* 0xfffffffc00f08947 */ /* 0x004fea000383ffff */
[----:B------:R-:W-:Y:S05]  /*a240*/  BRA `(.L_x_211) ;  /* 0xffffff9c008c7947 */ /* 0x000fea000383ffff */
.L_x_66:
[----:B------:R-:W-:-:S07]  /*a250*/  MOV R0, UR5 ;  /* 0x0000000500007c02 */ /* 0x000fce0008000f00 */
.L_x_212:
[----:B-1----:R1:W2:Y:S02]  /*a260*/  SYNCS.PHASECHK.TRANS64.TRYWAIT P0, [R0+URZ], R2 ;  /* 0x00000002000075a7 */ /* 0x0022a400080011ff */
[----:B--2---:R-:W-:Y:S05]  /*a270*/  @!P0 NANOSLEEP.SYNCS 0x989680 ;  /* 0x009896800000895d */ /* 0x004fea0003900000 */
[----:B------:R-:W2:Y:S02]  /*a280*/  @!P0 SYNCS.PHASECHK.TRANS64 P0, [R0+URZ], R2 ;  /* 0x00000002000085a7 */ /* 0x000ea400080010ff */
[----:B--2---:R-:W-:Y:S05]  /*a290*/  @!P0 BRA `(.L_x_212) ;  /* 0xfffffffc00f08947 */ /* 0x004fea000383ffff */
[----:B------:R-:W-:Y:S05]  /*a2a0*/  BRA `(.L_x_213) ;  /* 0xffffff9c009c7947 */ /* 0x000fea000383ffff */
.L_x_67:
[----:B------:R-:W-:-:S07]  /*a2b0*/  MOV R0, UR5 ;  /* 0x0000000500007c02 */ /* 0x000fce0008000f00 */
.L_x_214:
[----:B-1----:R1:W2:Y:S02]  /*a2c0*/  SYNCS.PHASECHK.TRANS64.TRYWAIT P0, [R0+URZ], R2 ;  /* 0x00000002000075a7 */ /* 0x0022a400080011ff */
[----:B--2---:R-:W-:Y:S05]  /*a2d0*/  @!P0 NANOSLEEP.SYNCS 0x989680 ;  /* 0x009896800000895d */ /* 0x004fea0003900000 */
[----:B------:R-:W2:Y:S02]  /*a2e0*/  @!P0 SYNCS.PHASECHK.TRANS64 P0, [R0+URZ], R2 ;  /* 0x00000002000085a7 */ /* 0x000ea400080010ff */
[----:B--2---:R-:W-:Y:S05]  /*a2f0*/  @!P0 BRA `(.L_x_214) ;  /* 0xfffffffc00f08947 */ /* 0x004fea000383ffff */
[----:B------:R-:W-:Y:S05]  /*a300*/  BRA `(.L_x_215) ;  /* 0xffffff9c00ac7947 */ /* 0x000fea000383ffff */
.L_x_68:
[----:B------:R-:W-:-:S07]  /*a310*/  MOV R0, UR5 ;  /* 0x0000000500007c02 */ /* 0x000fce0008000f00 */
.L_x_216:
[----:B-1----:R1:W2:Y:S02]  /*a320*/  SYNCS.PHASECHK.TRANS64.TRYWAIT P0, [R0+URZ], R2 ;  /* 0x00000002000075a7 */ /* 0x0022a400080011ff */
[----:B--2---:R-:W-:Y:S05]  /*a330*/  @!P0 NANOSLEEP.SYNCS 0x989680 ;  /* 0x009896800000895d */ /* 0x004fea0003900000 */
[----:B------:R-:W2:Y:S02]  /*a340*/  @!P0 SYNCS.PHASECHK.TRANS64 P0, [R0+URZ], R2 ;  /* 0x00000002000085a7 */ /* 0x000ea400080010ff */
[----:B--2---:R-:W-:Y:S05]  /*a350*/  @!P0 BRA `(.L_x_216) ;  /* 0xfffffffc00f08947 */ /* 0x004fea000383ffff */
[----:B------:R-:W-:Y:S05]  /*a360*/  BRA `(.L_x_217) ;  /* 0xffffff9c00bc7947 */ /* 0x000fea000383ffff */
.L_x_69:
[----:B------:R-:W-:-:S07]  /*a370*/  MOV R0, UR5 ;  /* 0x0000000500007c02 */ /* 0x000fce0008000f00 */
.L_x_218:
[----:B-1----:R1:W2:Y:S02]  /*a380*/  SYNCS.PHASECHK.TRANS64.TRYWAIT P0, [R0+URZ], R2 ;  /* 0x00000002000075a7 */ /* 0x0022a400080011ff */
[----:B--2---:R-:W-:Y:S05]  /*a390*/  @!P0 NANOSLEEP.SYNCS 0x989680 ;  /* 0x009896800000895d */ /* 0x004fea0003900000 */
[----:B------:R-:W2:Y:S02]  /*a3a0*/  @!P0 SYNCS.PHASECHK.TRANS64 P0, [R0+URZ], R2 ;  /* 0x00000002000085a7 */ /* 0x000ea400080010ff */
[----:B--2---:R-:W-:Y:S05]  /*a3b0*/  @!P0 BRA `(.L_x_218) ;  /* 0xfffffffc00f08947 */ /* 0x004fea000383ffff */
[----:B------:R-:W-:Y:S05]  /*a3c0*/  BRA `(.L_x_219) ;  /* 0xffffff9c00cc7947 */ /* 0x000fea000383ffff */
.L_x_70:
[----:B------:R-:W-:-:S07]  /*a3d0*/  MOV R0, UR5 ;  /* 0x0000000500007c02 */ /* 0x000fce0008000f00 */
.L_x_220:
[----:B-1----:R1:W2:Y:S02]  /*a3e0*/  SYNCS.PHASECHK.TRANS64.TRYWAIT P0, [R0+URZ], R2 ;  /* 0x00000002000075a7 */ /* 0x0022a400080011ff */
[----:B--2---:R-:W-:Y:S05]  /*a3f0*/  @!P0 NANOSLEEP.SYNCS 0x989680 ;  /* 0x009896800000895d */ /* 0x004fea0003900000 */
[----:B------:R-:W2:Y:S02]  /*a400*/  @!P0 SYNCS.PHASECHK.TRANS64 P0, [R0+URZ], R2 ;  /* 0x00000002000085a7 */ /* 0x000ea400080010ff */
[----:B--2---:R-:W-:Y:S05]  /*a410*/  @!P0 BRA `(.L_x_220) ;  /* 0xfffffffc00f08947 */ /* 0x004fea000383ffff */
[----:B------:R-:W-:Y:S05]  /*a420*/  BRA `(.L_x_221) ;  /* 0xffffff9c00dc7947 */ /* 0x000fea000383ffff */
.L_x_71:
[----:B------:R-:W-:-:S07]  /*a430*/  MOV R0, UR5 ;  /* 0x0000000500007c02 */ /* 0x000fce0008000f00 */
.L_x_222:
[----:B-1----:R1:W2:Y:S02]  /*a440*/  SYNCS.PHASECHK.TRANS64.TRYWAIT P0, [R0+URZ], R2 ;  /* 0x00000002000075a7 */ /* 0x0022a400080011ff */
[----:B--2---:R-:W-:Y:S05]  /*a450*/  @!P0 NANOSLEEP.SYNCS 0x989680 ;  /* 0x009896800000895d */ /* 0x004fea0003900000 */
[----:B------:R-:W2:Y:S02]  /*a460*/  @!P0 SYNCS.PHASECHK.TRANS64 P0, [R0+URZ], R2 ;  /* 0x00000002000085a7 */ /* 0x000ea400080010ff */
[----:B--2---:R-:W-:Y:S05]  /*a470*/  @!P0 BRA `(.L_x_222) ;  /* 0xfffffffc00f08947 */ /* 0x004fea000383ffff */
[----:B------:R-:W-:Y:S05]  /*a480*/  BRA `(.L_x_223) ;  /* 0xffffff9c00ec7947 */ /* 0x000fea000383ffff */
.L_x_72:
[----:B------:R-:W-:-:S07]  /*a490*/  MOV R0, UR5 ;  /* 0x0000000500007c02 */ /* 0x000fce0008000f00 */
.L_x_224:
[----:B-1----:R1:W2:Y:S02]  /*a4a0*/  SYNCS.PHASECHK.TRANS64.TRYWAIT P0, [R0+URZ], R2 ;  /* 0x00000002000075a7 */ /* 0x0022a400080011ff */
[----:B--2---:R-:W-:Y:S05]  /*a4b0*/  @!P0 NANOSLEEP.SYNCS 0x989680 ;  /* 0x009896800000895d */ /* 0x004fea0003900000 */
[----:B------:R-:W2:Y:S02]  /*a4c0*/  @!P0 SYNCS.PHASECHK.TRANS64 P0, [R0+URZ], R2 ;  /* 0x00000002000085a7 */ /* 0x000ea400080010ff */
[----:B--2---:R-:W-:Y:S05]  /*a4d0*/  @!P0 BRA `(.L_x_224) ;  /* 0xfffffffc00f08947 */ /* 0x004fea000383ffff */
[----:B------:R-:W-:Y:S05]  /*a4e0*/  BRA `(.L_x_225) ;  /* 0xffffff9c00fc7947 */ /* 0x000fea000383ffff */
.L_x_73:
[----:B------:R-:W-:-:S07]  /*a4f0*/  MOV R0, UR5 ;  /* 0x0000000500007c02 */ /* 0x000fce0008000f00 */
.L_x_226:
[----:B-1----:R1:W2:Y:S02]  /*a500*/  SYNCS.PHASECHK.TRANS64.TRYWAIT P0, [R0+URZ], R2 ;  /* 0x00000002000075a7 */ /* 0x0022a400080011ff */
[----:B--2---:R-:W-:Y:S05]  /*a510*/  @!P0 NANOSLEEP.SYNCS 0x989680 ;  /* 0x009896800000895d */ /* 0x004fea0003900000 */
[----:B------:R-:W2:Y:S02]  /*a520*/  @!P0 SYNCS.PHASECHK.TRANS64 P0, [R0+URZ], R2 ;  /* 0x00000002000085a7 */ /* 0x000ea400080010ff */
[----:B--2---:R-:W-:Y:S05]  /*a530*/  @!P0 BRA `(.L_x_226) ;  /* 0xfffffffc00f08947 */ /* 0x004fea000383ffff */
[----:B------:R-:W-:Y:S05]  /*a540*/  BRA `(.L_x_227) ;  /* 0xffffffa0000c7947 */ /* 0x000fea000383ffff */
.L_x_74:
[----:B------:R-:W-:-:S07]  /*a550*/  MOV R0, UR5 ;  /* 0x0000000500007c02 */ /* 0x000fce0008000f00 */
.L_x_228:
[----:B-1----:R1:W2:Y:S02]  /*a560*/  SYNCS.PHASECHK.TRANS64.TRYWAIT P0, [R0+URZ], R2 ;  /* 0x00000002000075a7 */ /* 0x0022a400080011ff */
[----:B--2---:R-:W-:Y:S05]  /*a570*/  @!P0 NANOSLEEP.SYNCS 0x989680 ;  /* 0x009896800000895d */ /* 0x004fea0003900000 */
[----:B------:R-:W2:Y:S02]  /*a580*/  @!P0 SYNCS.PHASECHK.TRANS64 P0, [R0+URZ], R2 ;  /* 0x00000002000085a7 */ /* 0x000ea400080010ff */
[----:B--2---:R-:W-:Y:S05]  /*a590*/  @!P0 BRA `(.L_x_228) ;  /* 0xfffffffc00f08947 */ /* 0x004fea000383ffff */
[----:B------:R-:W-:Y:S05]  /*a5a0*/  BRA `(.L_x_229) ;  /* 0xffffffa0001c7947 */ /* 0x000fea000383ffff */
.L_x_77:
[----:B------:R-:W-:-:S07]  /*a5b0*/  MOV R4, UR4 ;  /* 0x0000000400047c02 */ /* 0x000fce0008000f00 */
.L_x_230:
[----:B--2---:R2:W3:Y:S02]  /*a5c0*/  SYNCS.PHASECHK.TRANS64.TRYWAIT P1, [R4+URZ+0x278], R6 ;  /* 0x00027806040075a7 */ /* 0x0044e400080211ff */
[----:B---3--:R-:W-:Y:S05]  /*a5d0*/  @!P1 NANOSLEEP.SYNCS 0x989680 ;  /* 0x009896800000995d */ /* 0x008fea0003900000 */
[----:B------:R-:W3:Y:S02]  /*a5e0*/  @!P1 SYNCS.PHASECHK.TRANS64 P1, [R4+URZ+0x278], R6 ;  /* 0x00027806040095a7 */ /* 0x000ee400080210ff */
[----:B---3--:R-:W-:Y:S05]  /*a5f0*/  @!P1 BRA `(.L_x_230) ;  /* 0xfffffffc00f09947 */ /* 0x008fea000383ffff */
[----:B------:R-:W-:Y:S05]  /*a600*/  BRA `(.L_x_231) ;  /* 0xffffffa0008c7947 */ /* 0x000fea000383ffff */
.L_x_78:
[----:B--2---:R-:W-:-:S07]  /*a610*/  MOV R4, UR4 ;  /* 0x0000000400047c02 */ /* 0x004fce0008000f00 */
.L_x_232:
[----:B--2---:R2:W3:Y:S02]  /*a620*/  SYNCS.PHASECHK.TRANS64.TRYWAIT P1, [R4+URZ+0x270], R5 ;  /* 0x00027005040075a7 */ /* 0x0044e400080211ff */
[----:B---3--:R-:W-:Y:S05]  /*a630*/  @!P1 NANOSLEEP.SYNCS 0x989680 ;  /* 0x009896800000995d */ /* 0x008fea0003900000 */
[----:B------:R-:W3:Y:S02]  /*a640*/  @!P1 SYNCS.PHASECHK.TRANS64 P1, [R4+URZ+0x270], R5 ;  /* 0x00027005040095a7 */ /* 0x000ee400080210ff */
[----:B---3--:R-:W-:Y:S05]  /*a650*/  @!P1 BRA `(.L_x_232) ;  /* 0xfffffffc00f09947 */ /* 0x008fea000383ffff */
[----:B------:R-:W-:Y:S05]  /*a660*/  BRA `(.L_x_233) ;  /* 0xffffffa000947947 */ /* 0x000fea000383ffff */
.L_x_88:
[----:B--2---:R-:W-:-:S04]  /*a670*/  MOV R5, UR5 ;  /* 0x0000000500057c02 */ /* 0x004fc80008000f00 */
[----:B------:R2:W3:Y:S03]  /*a680*/  SYNCS.PHASECHK.TRANS64.TRYWAIT P0, [R5+URZ+0x8], R6 ;  /* 0x00000806050075a7 */ /* 0x0004e600080011ff */
[----:B---3--:R-:W-:Y:S05]  /*a690*/  @!P0 NANOSLEEP.SYNCS 0x989680 ;  /* 0x009896800000895d */ /* 0x008fea0003900000 */
[----:B------:R-:W3:Y:S02]  /*a6a0*/  @!P0 SYNCS.PHASECHK.TRANS64 P0, [R5+URZ+0x8], R6 ;  /* 0x00000806050085a7 */ /* 0x000ee400080010ff */
[----:B---3--:R-:W-:Y:S05]  /*a6b0*/  @!P0 BRA `(.L_x_88) ;  /* 0xfffffffc00ec8947 */ /* 0x008fea000383ffff */
[----:B------:R-:W-:Y:S05]  /*a6c0*/  BRA `(.L_x_87) ;  /* 0xffffffa400607947 */ /* 0x000fea000383ffff */
.L_x_90:
[----:B------:R-:W-:Y:S01]  /*a6d0*/  BSSY B0, `(.L_x_234) ;  /* 0x0000006000007945 */ /* 0x000fe20003800000 */
[----:B------:R-:W-:-:S07]  /*a6e0*/  MOV R15, 0xffffffff ;  /* 0xffffffff000f7802 */ /* 0x000fce0000000f00 */
[----:B-12--5:R-:W-:Y:S05]  /*a6f0*/  WARPSYNC.COLLECTIVE R15, `(.L_x_235) ;  /* 0x000000000f0c7348 */ /* 0x026fea0003c00000 */
[----:B------:R-:W-:Y:S02]  /*a700*/  ELECT P6, UR79, PT ;  /* 0x00000000004f782f */ /* 0x000fe400038c0000 */
[----:B------:R-:W-:Y:S01]  /*a710*/  MOV R14, UR79 ;  /* 0x0000004f000e7c02 */ /* 0x000fe20008000f00 */
[----:B-12--5:R-:W-:Y:S10]  /*a720*/  ENDCOLLECTIVE ;  /* 0x000000000000791b */ /* 0x026ff40003800000 */
.L_x_235:
[----:B------:R-:W-:Y:S05]  /*a730*/  BSYNC B0 ;  /* 0x0000000000007941 */ /* 0x000fea0003800000 */
.L_x_234:
[----:B------:R-:W-:Y:S05]  /*a740*/  BRA `(.L_x_236) ;  /* 0xffffffa400907947 */ /* 0x000fea000383ffff */
.L_x_92:
[----:B--2---:R-:W-:-:S04]  /*a750*/  MOV R3, UR5 ;  /* 0x0000000500037c02 */ /* 0x004fc80008000f00 */
[----:B------:R2:W3:Y:S03]  /*a760*/  SYNCS.PHASECHK.TRANS64.TRYWAIT P0, [R3+URZ+0x8], R4 ;  /* 0x00000804030075a7 */ /* 0x0004e600080011ff */
[----:B---3--:R-:W-:Y:S05]  /*a770*/  @!P0 NANOSLEEP.SYNCS 0x989680 ;  /* 0x009896800000895d */ /* 0x008fea0003900000 */
[----:B------:R-:W3:Y:S02]  /*a780*/  @!P0 SYNCS.PHASECHK.TRANS64 P0, [R3+URZ+0x8], R4 ;  /* 0x00000804030085a7 */ /* 0x000ee400080010ff */
[----:B---3--:R-:W-:Y:S05]  /*a790*/  @!P0 BRA `(.L_x_92) ;  /* 0xfffffffc00ec8947 */ /* 0x008fea000383ffff */
[----:B------:R-:W-:Y:S05]  /*a7a0*/  BRA `(.L_x_91) ;  /* 0xffffffa400947947 */ /* 0x000fea000383ffff */
.L_x_93:
[----:B------:R-:W-:-:S07]  /*a7b0*/  MOV R4, UR17 ;  /* 0x0000001100047c02 */ /* 0x000fce0008000f00 */
.L_x_237:
[----:B-1----:R1:W2:Y:S02]  /*a7c0*/  SYNCS.PHASECHK.TRANS64.TRYWAIT P0, [R4+URZ+0x270], R5 ;  /* 0x00027005040075a7 */ /* 0x0022a400080011ff */
[----:B--2---:R-:W-:Y:S05]  /*a7d0*/  @!P0 NANOSLEEP.SYNCS 0x989680 ;  /* 0x009896800000895d */ /* 0x004fea0003900000 */
[----:B------:R-:W2:Y:S02]  /*a7e0*/  @!P0 SYNCS.PHASECHK.TRANS64 P0, [R4+URZ+0x270], R5 ;  /* 0x00027005040085a7 */ /* 0x000ea400080010ff */
[----:B--2---:R-:W-:Y:S05]  /*a7f0*/  @!P0 BRA `(.L_x_237) ;  /* 0xfffffffc00f08947 */ /* 0x004fea000383ffff */
[----:B------:R-:W-:Y:S05]  /*a800*/  BRA `(.L_x_238) ;  /* 0xffffffa800847947 */ /* 0x000fea000383ffff */
.L_x_95:
[----:B------:R-:W-:-:S07]  /*a810*/  MOV R4, UR22 ;  /* 0x0000001600047c02 */ /* 0x000fce0008000f00 */
.L_x_239:
[----:B-1----:R1:W2:Y:S02]  /*a820*/  SYNCS.PHASECHK.TRANS64.TRYWAIT P0, [R4+URZ+0x290], R5 ;  /* 0x00029005040075a7 */ /* 0x0022a400080011ff */
[----:B--2---:R-:W-:Y:S05]  /*a830*/  @!P0 NANOSLEEP.SYNCS 0x989680 ;  /* 0x009896800000895d */ /* 0x004fea0003900000 */
[----:B------:R-:W2:Y:S02]  /*a840*/  @!P0 SYNCS.PHASECHK.TRANS64 P0, [R4+URZ+0x290], R5 ;  /* 0x00029005040085a7 */ /* 0x000ea400080010ff */
[----:B--2---:R-:W-:Y:S05]  /*a850*/  @!P0 BRA `(.L_x_239) ;  /* 0xfffffffc00f08947 */ /* 0x004fea000383ffff */
[----:B------:R-:W-:Y:S05]  /*a860*/  BRA `(.L_x_94) ;  /* 0xffffffa800a47947 */ /* 0x000fea000383ffff */
.L_x_99:
[----:B-1----:R-:W-:Y:S07]  /*a870*/  MOV R4, UR10 ;  /* 0x0000000a00047c02 */ /* 0x002fee0008000f00 */
.L_x_240:
[----:B-1----:R1:W2:Y:S02]  /*a880*/  SYNCS.PHASECHK.TRANS64.TRYWAIT P0, [R4+URZ], R6 ;  /* 0x00000006040075a7 */ /* 0x0022a400080011ff */
[----:B--2---:R-:W-:Y:S05]  /*a890*/  @!P0 NANOSLEEP.SYNCS 0x989680 ;  /* 0x009896800000895d */ /* 0x004fea0003900000 */
[----:B------:R-:W2:Y:S02]  /*a8a0*/  @!P0 SYNCS.PHASECHK.TRANS64 P0, [R4+URZ], R6 ;  /* 0x00000006040085a7 */ /* 0x000ea400080010ff */
[----:B--2---:R-:W-:Y:S05]  /*a8b0*/  @!P0 BRA `(.L_x_240) ;  /* 0xfffffffc00f08947 */ /* 0x004fea000383ffff */
[----:B------:R-:W-:Y:S05]  /*a8c0*/  BRA `(.L_x_98) ;  /* 0xffffffa800c87947 */ /* 0x000fea000383ffff */
.L_x_103:
[----:B--2---:R-:W-:-:S07]  /*a8d0*/  MOV R0, UR4 ;  /* 0x0000000400007c02 */ /* 0x004fce0008000f00 */
.L_x_241:
[----:B-1----:R1:W2:Y:S02]  /*a8e0*/  SYNCS.PHASECHK.TRANS64.TRYWAIT P0, [R0+URZ], R2 ;  /* 0x00000002000075a7 */ /* 0x0022a400080011ff */
[----:B--2---:R-:W-:Y:S05]  /*a8f0*/  @!P0 NANOSLEEP.SYNCS 0x989680 ;  /* 0x009896800000895d */ /* 0x004fea0003900000 */
[----:B------:R-:W2:Y:S02]  /*a900*/  @!P0 SYNCS.PHASECHK.TRANS64 P0, [R0+URZ], R2 ;  /* 0x00000002000085a7 */ /* 0x000ea400080010ff */
[----:B--2---:R-:W-:Y:S05]  /*a910*/  @!P0 BRA `(.L_x_241) ;  /* 0xfffffffc00f08947 */ /* 0x004fea000383ffff */
[----:B------:R-:W-:Y:S05]  /*a920*/  BRA `(.L_x_242) ;  /* 0xffffffac00a07947 */ /* 0x000fea000383ffff */
.L_x_106:
[----:B------:R-:W-:-:S07]  /*a930*/  MOV R0, UR17 ;  /* 0x0000001100007c02 */ /* 0x000fce0008000f00 */
.L_x_243:
[----:B-1----:R1:W2:Y:S02]  /*a940*/  SYNCS.PHASECHK.TRANS64.TRYWAIT P1, [R0+URZ+0x2a0], R2 ;  /* 0x0002a002000075a7 */ /* 0x0022a400080211ff */
[----:B--2---:R-:W-:Y:S05]  /*a950*/  @!P1 NANOSLEEP.SYNCS 0x989680 ;  /* 0x009896800000995d */ /* 0x004fea0003900000 */
[----:B------:R-:W2:Y:S02]  /*a960*/  @!P1 SYNCS.PHASECHK.TRANS64 P1, [R0+URZ+0x2a0], R2 ;  /* 0x0002a002000095a7 */ /* 0x000ea400080210ff */
[----:B--2---:R-:W-:Y:S05]  /*a970*/  @!P1 BRA `(.L_x_243) ;  /* 0xfffffffc00f09947 */ /* 0x004fea000383ffff */
[----:B------:R-:W-:Y:S05]  /*a980*/  BRA `(.L_x_244) ;  /* 0xffffffac00ec7947 */ /* 0x000fea000383ffff */
.L_x_111:
[----:B------:R-:W-:Y:S07]  /*a990*/  MOV R0, UR27 ;  /* 0x0000001b00007c02 */ /* 0x000fee0008000f00 */
.L_x_245:
[----:B---3--:R3:W4:Y:S02]  /*a9a0*/  SYNCS.PHASECHK.TRANS64.TRYWAIT P0, [R0+URZ+0x270], R2 ;  /* 0x00027002000075a7 */ /* 0x00872400080011ff */
[----:B----4-:R-:W-:Y:S05]  /*a9b0*/  @!P0 NANOSLEEP.SYNCS 0x989680 ;  /* 0x009896800000895d */ /* 0x010fea0003900000 */
[----:B------:R-:W4:Y:S02]  /*a9c0*/  @!P0 SYNCS.PHASECHK.TRANS64 P0, [R0+URZ+0x270], R2 ;  /* 0x00027002000085a7 */ /* 0x000f2400080010ff */
[----:B----4-:R-:W-:Y:S05]  /*a9d0*/  @!P0 BRA `(.L_x_245) ;  /* 0xfffffffc00f08947 */ /* 0x010fea000383ffff */
[----:B------:R-:W-:Y:S05]  /*a9e0*/  BRA `(.L_x_246) ;  /* 0xffffffb4002c7947 */ /* 0x000fea000383ffff */
.L_x_114:
[----:B------:R-:W-:Y:S07]  /*a9f0*/  MOV R0, UR27 ;  /* 0x0000001b00007c02 */ /* 0x000fee0008000f00 */
.L_x_247:
[----:B-1----:R1:W3:Y:S02]  /*aa00*/  SYNCS.PHASECHK.TRANS64.TRYWAIT P2, [R0+URZ+0x268], R2 ;  /* 0x00026802000075a7 */ /* 0x0022e400080411ff */
[----:B---3--:R-:W-:Y:S05]  /*aa10*/  @!P2 NANOSLEEP.SYNCS 0x989680 ;  /* 0x009896800000a95d */ /* 0x008fea0003900000 */
[----:B------:R-:W3:Y:S02]  /*aa20*/  @!P2 SYNCS.PHASECHK.TRANS64 P2, [R0+URZ+0x268], R2 ;  /* 0x000268020000a5a7 */ /* 0x000ee400080410ff */
[----:B---3--:R-:W-:Y:S05]  /*aa30*/  @!P2 BRA `(.L_x_247) ;  /* 0xfffffffc00f0a947 */ /* 0x008fea000383ffff */
[----:B------:R-:W-:Y:S05]  /*aa40*/  BRA `(.L_x_113) ;  /* 0xffffffb8008c7947 */ /* 0x000fea000383ffff */
.L_x_117:
[----:B------:R-:W-:Y:S07]  /*aa50*/  MOV R2, UR17 ;  /* 0x0000001100027c02 */ /* 0x000fee0008000f00 */
.L_x_248:
[----:B-1----:R1:W3:Y:S02]  /*aa60*/  SYNCS.PHASECHK.TRANS64.TRYWAIT P1, [R2+URZ+0x248], R8 ;  /* 0x00024808020075a7 */ /* 0x0022e400080211ff */
[----:B---3--:R-:W-:Y:S05]  /*aa70*/  @!P1 NANOSLEEP.SYNCS 0x989680 ;  /* 0x009896800000995d */ /* 0x008fea0003900000 */
[----:B------:R-:W3:Y:S02]  /*aa80*/  @!P1 SYNCS.PHASECHK.TRANS64 P1, [R2+URZ+0x248], R8 ;  /* 0x00024808020095a7 */ /* 0x000ee400080210ff */
[----:B---3--:R-:W-:Y:S05]  /*aa90*/  @!P1 BRA `(.L_x_248) ;  /* 0xfffffffc00f09947 */ /* 0x008fea000383ffff */
[----:B------:R-:W-:Y:S05]  /*aaa0*/  BRA `(.L_x_249) ;  /* 0xffffffbc00487947 */ /* 0x000fea000383ffff */
.L_x_118:
[----:B------:R-:W-:Y:S07]  /*aab0*/  MOV R0, UR6 ;  /* 0x0000000600007c02 */ /* 0x000fee0008000f00 */
.L_x_250:
[----:B-1----:R1:W3:Y:S02]  /*aac0*/  SYNCS.PHASECHK.TRANS64.TRYWAIT P0, [R0+URZ+0x248], R2 ;  /* 0x00024802000075a7 */ /* 0x0022e400080011ff */
[----:B---3--:R-:W-:Y:S05]  /*aad0*/  @!P0 NANOSLEEP.SYNCS 0x989680 ;  /* 0x009896800000895d */ /* 0x008fea0003900000 */
[----:B------:R-:W3:Y:S02]  /*aae0*/  @!P0 SYNCS.PHASECHK.TRANS64 P0, [R0+URZ+0x248], R2 ;  /* 0x00024802000085a7 */ /* 0x000ee400080010ff */
[----:B---3--:R-:W-:Y:S05]  /*aaf0*/  @!P0 BRA `(.L_x_250) ;  /* 0xfffffffc00f08947 */ /* 0x008fea000383ffff */
[----:B------:R-:W-:Y:S05]  /*ab00*/  BRA `(.L_x_251) ;  /* 0xffffffbc00d47947 */ /* 0x000fea000383ffff */
.L_x_120:
[----:B------:R-:W-:-:S07]  /*ab10*/  MOV R0, UR4 ;  /* 0x0000000400007c02 */ /* 0x000fce0008000f00 */
.L_x_252:
[----:B-1----:R1:W3:Y:S02]  /*ab20*/  SYNCS.PHASECHK.TRANS64.TRYWAIT P0, [R0+URZ], R2 ;  /* 0x00000002000075a7 */ /* 0x0022e400080011ff */
[----:B---3--:R-:W-:Y:S05]  /*ab30*/  @!P0 NANOSLEEP.SYNCS 0x989680 ;  /* 0x009896800000895d */ /* 0x008fea0003900000 */
[----:B------:R-:W3:Y:S02]  /*ab40*/  @!P0 SYNCS.PHASECHK.TRANS64 P0, [R0+URZ], R2 ;  /* 0x00000002000085a7 */ /* 0x000ee400080010ff */
[----:B---3--:R-:W-:Y:S05]  /*ab50*/  @!P0 BRA `(.L_x_252) ;  /* 0xfffffffc00f08947 */ /* 0x008fea000383ffff */
[----:B------:R-:W-:Y:S05]  /*ab60*/  BRA `(.L_x_253) ;  /* 0xffffffc000847947 */ /* 0x000fea000383ffff */
.L_x_121:
[----:B------:R-:W-:-:S07]  /*ab70*/  MOV R0, UR5 ;  /* 0x0000000500007c02 */ /* 0x000fce0008000f00 */
.L_x_254:
[----:B-1----:R1:W3:Y:S02]  /*ab80*/  SYNCS.PHASECHK.TRANS64.TRYWAIT P0, [R0+URZ], R2 ;  /* 0x00000002000075a7 */ /* 0x0022e400080011ff */
[----:B---3--:R-:W-:Y:S05]  /*ab90*/  @!P0 NANOSLEEP.SYNCS 0x989680 ;  /* 0x009896800000895d */ /* 0x008fea0003900000 */
[----:B------:R-:W3:Y:S02]  /*aba0*/  @!P0 SYNCS.PHASECHK.TRANS64 P0, [R0+URZ], R2 ;  /* 0x00000002000085a7 */ /* 0x000ee400080010ff */
[----:B---3--:R-:W-:Y:S05]  /*abb0*/  @!P0 BRA `(.L_x_254) ;  /* 0xfffffffc00f08947 */ /* 0x008fea000383ffff */
[----:B------:R-:W-:Y:S05]  /*abc0*/  BRA `(.L_x_255) ;  /* 0xffffffc000907947 */ /* 0x000fea000383ffff */
.L_x_123:
[----:B------:R-:W-:Y:S07]  /*abd0*/  MOV R0, UR45 ;  /* 0x0000002d00007c02 */ /* 0x000fee0008000f00 */
.L_x_256:
[----:B-1----:R1:W2:Y:S02]  /*abe0*/  SYNCS.PHASECHK.TRANS64.TRYWAIT P0, [R0+URZ+0x270], R2 ;  /* 0x00027002000075a7 */ /* 0x0022a400080011ff */
[----:B--2---:R-:W-:Y:S05]  /*abf0*/  @!P0 NANOSLEEP.SYNCS 0x989680 ;  /* 0x009896800000895d */ /* 0x004fea0003900000 */
[----:B------:R-:W2:Y:S02]  /*ac00*/  @!P0 SYNCS.PHASECHK.TRANS64 P0, [R0+URZ+0x270], R2 ;  /* 0x00027002000085a7 */ /* 0x000ea400080010ff */
[----:B--2---:R-:W-:Y:S05]  /*ac10*/  @!P0 BRA `(.L_x_256) ;  /* 0xfffffffc00f08947 */ /* 0x004fea000383ffff */
[----:B------:R-:W-:Y:S05]  /*ac20*/  BRA `(.L_x_257) ;  /* 0xffffffc4006c7947 */ /* 0x000fea000383ffff */
.L_x_133:
[----:B-1----:R1:W2:Y:S02]  /*ac30*/  SYNCS.PHASECHK.TRANS64.TRYWAIT P1, [R0+URZ+0x230], R2 ;  /* 0x00023002000075a7 */ /* 0x0022a400080211ff */
[----:B--2---:R-:W-:Y:S05]  /*ac40*/  @!P1 NANOSLEEP.SYNCS 0x989680 ;  /* 0x009896800000995d */ /* 0x004fea0003900000 */
[----:B------:R-:W2:Y:S02]  /*ac50*/  @!P1 SYNCS.PHASECHK.TRANS64 P1, [R0+URZ+0x230], R2 ;  /* 0x00023002000095a7 */ /* 0x000ea400080210ff */
[----:B--2---:R-:W-:Y:S05]  /*ac60*/  @!P1 BRA `(.L_x_133) ;  /* 0xfffffffc00f09947 */ /* 0x004fea000383ffff */
[----:B------:R-:W-:Y:S05]  /*ac70*/  BRA `(.L_x_132) ;  /* 0xffffffd400507947 */ /* 0x000fea000383ffff */
.L_x_135:
[----:B-1----:R1:W3:Y:S02]  /*ac80*/  SYNCS.PHASECHK.TRANS64.TRYWAIT P0, [R58+URZ+0x280], R3 ;  /* 0x000280033a0075a7 */ /* 0x0022e400080011ff */
[----:B---3--:R-:W-:Y:S05]  /*ac90*/  @!P0 NANOSLEEP.SYNCS 0x989680 ;  /* 0x009896800000895d */ /* 0x008fea0003900000 */
[----:B------:R-:W3:Y:S02]  /*aca0*/  @!P0 SYNCS.PHASECHK.TRANS64 P0, [R58+URZ+0x280], R3 ;  /* 0x000280033a0085a7 */ /* 0x000ee400080010ff */
[----:B---3--:R-:W-:Y:S05]  /*acb0*/  @!P0 BRA `(.L_x_135) ;  /* 0xfffffffc00f08947 */ /* 0x008fea000383ffff */
[----:B------:R-:W-:Y:S05]  /*acc0*/  BRA `(.L_x_134) ;  /* 0xffffffd400807947 */ /* 0x000fea000383ffff */
.L_x_146:
[----:B-1----:R1:W2:Y:S02]  /*acd0*/  SYNCS.PHASECHK.TRANS64.TRYWAIT P0, [R3+URZ+0x230], R27 ;  /* 0x0002301b030075a7 */ /* 0x0022a400080011ff */
[----:B--2---:R-:W-:Y:S05]  /*ace0*/  @!P0 NANOSLEEP.SYNCS 0x989680 ;  /* 0x009896800000895d */ /* 0x004fea0003900000 */
[----:B------:R-:W2:Y:S02]  /*acf0*/  @!P0 SYNCS.PHASECHK.TRANS64 P0, [R3+URZ+0x230], R27 ;  /* 0x0002301b030085a7 */ /* 0x000ea400080010ff */
[----:B--2---:R-:W-:Y:S05]  /*ad00*/  @!P0 BRA `(.L_x_146) ;  /* 0xfffffffc00f08947 */ /* 0x004fea000383ffff */
[----:B------:R-:W-:Y:S05]  /*ad10*/  BRA `(.L_x_145) ;  /* 0xffffffdc00b87947 */ /* 0x000fea000383ffff */
        .weak           $__internal_0_$__cuda_sm10x_tcgen05_guardrail_trap_col_being_dealloced_not_returned_by_alloc
        .type           $__internal_0_$__cuda_sm10x_tcgen05_guardrail_trap_col_being_dealloced_not_returned_by_alloc,@function
        .size           $__internal_0_$__cuda_sm10x_tcgen05_guardrail_trap_col_being_dealloced_not_returned_by_alloc,($__internal_1_$__cuda_sm10x_tcgen05_guardrail_trap_phase_invalid_during_alloc - $__internal_0_$__cuda_sm10x_tcgen05_guardrail_trap_col_being_dealloced_not_returned_by_alloc)
$__internal_0_$__cuda_sm10x_tcgen05_guardrail_trap_col_being_dealloced_not_returned_by_alloc:
[----:B------:R-:W-:Y:S05]  /*ad20*/  BPT.TRAP 0x1 ;  /* 0x000000040000795c */ /* 0x000fea0000300000 */
[----:B------:R-:W-:-:S04]  /*ad30*/  HFMA2 R3, -RZ, RZ, 0, 0 ;  /* 0x00000000ff037431 */ /* 0x000fc800000001ff */
[----:B------:R-:W-:Y:S05]  /*ad40*/  RET.REL.NODEC R2 `(_ZN7cutlass13device_kernelINS_4conv6kernel13ConvUniversalINS1_16ConvProblemShapeILNS1_8OperatorE0ELi3EEENS1_10collective14CollectiveConvINS1_47MainloopSm100TmaUmmaWarpSpecializedImplicitGemmILS5_0ELi35ELi3ELi1ELi2EN4cute5tupleIJNSA_1CILi2EEENSC_ILi1EEESE_EEEEENSB_IJNSC_ILi128EEENSC_ILi64EEENSB_IJNSC_ILi32EEEEEEEEENS_6half_tESM_NSA_8TiledMMAINSA_8MMA_AtomIJNSA_26SM100_MMA_F16BF16_2x1SM_SSISM_SM_fLi128ELi64ELNSA_4UMMA5MajorE0ELSR_0ELNSQ_7ScaleInE0ELSS_0EEEEEENSA_6LayoutINSB_IJSE_SE_SE_EEENSB_IJNSC_ILi0EEESX_SX_EEEEENSB_IJNSA_10UnderscoreES10_S10_EEEEENS7_6detail27Sm100ImplicitGemmTileTraitsINSA_25SM100_TMA_2SM_LOAD_IM2COLENSA_14ComposedLayoutINSA_7SwizzleILi2ELi4ELi3EEENSA_18smem_ptr_flag_bitsILi16EEENSV_INSB_IJNSC_ILi8EEESJ_EEENSB_IJSJ_SE_EEEEEEEvEENS14_INSA_18SM100_TMA_2SM_LOADES1F_vEEEENS_8epilogue10collective18CollectiveEpilogueINS1K_23Sm100TmaWarpSpecializedILi3ELi2ELi16ELb1ELb0EEEJNSB_IJSI_SI_SK_EEENSB_IJNSV_ISI_SE_EENSV_INSB_IJNSC_ILi16EEESD_EEENSB_IJSE_SJ_EEEEEEEESM_NSB_IJNSB_IJllllEEESE_SX_EEESM_S1X_NS1K_6fusion15FusionCallbacksIS1O_NS1Y_17LinearCombinationISM_fSM_fLNS_15FloatRoundStyleE2EEES1P_S1V_JEEENSA_5SM1004TMEM4LOAD26SM100_TMEM_LOAD_32dp32b16xENSA_20SM90_TMA_LOAD_IM2COLENS16_INS17_ILi1ELi4ELi3EEES1A_NSV_INSB_IJS1B_S1R_EEENSB_IJS1R_SE_EEEEEEENSA_39AutoVectorizingCopyWithAssumedAlignmentILi128EEENSA_21SM90_TMA_STORE_IM2COLES2D_S2F_S2F_EEEvvEEEEvNT_6ParamsE) ;  /* 0xffffff5002ac7950 */ /* 0x000fea0003c3ffff */
        .weak           $__internal_1_$__cuda_sm10x_tcgen05_guardrail_trap_phase_invalid_during_alloc
        .type           $__internal_1_$__cuda_sm10x_tcgen05_guardrail_trap_phase_invalid_during_alloc,@function
        .size           $__internal_1_$__cuda_sm10x_tcgen05_guardrail_trap_phase_invalid_during_alloc,($__internal_2_$__cuda_sm10x_tcgen05_guardrail_trap_unallocated_columns_being_dealloced - $__internal_1_$__cuda_sm10x_tcgen05_guardrail_trap_phase_invalid_during_alloc)
$__internal_1_$__cuda_sm10x_tcgen05_guardrail_trap_phase_invalid_during_alloc:
[----:B------:R-:W-:Y:S05]  /*ad50*/  BPT.TRAP 0x1 ;  /* 0x000000040000795c */ /* 0x000fea0000300000 */
[----:B------:R-:W-:-:S04]  /*ad60*/  MOV R5, 0x0 ;  /* 0x0000000000057802 */ /* 0x000fc80000000f00 */
[----:B------:R-:W-:Y:S05]  /*ad70*/  RET.REL.NODEC R4 `(_ZN7cutlass13device_kernelINS_4conv6kernel13ConvUniversalINS1_16ConvProblemShapeILNS1_8OperatorE0ELi3EEENS1_10collective14CollectiveConvINS1_47MainloopSm100TmaUmmaWarpSpecializedImplicitGemmILS5_0ELi35ELi3ELi1ELi2EN4cute5tupleIJNSA_1CILi2EEENSC_ILi1EEESE_EEEEENSB_IJNSC_ILi128EEENSC_ILi64EEENSB_IJNSC_ILi32EEEEEEEEENS_6half_tESM_NSA_8TiledMMAINSA_8MMA_AtomIJNSA_26SM100_MMA_F16BF16_2x1SM_SSISM_SM_fLi128ELi64ELNSA_4UMMA5MajorE0ELSR_0ELNSQ_7ScaleInE0ELSS_0EEEEEENSA_6LayoutINSB_IJSE_SE_SE_EEENSB_IJNSC_ILi0EEESX_SX_EEEEENSB_IJNSA_10UnderscoreES10_S10_EEEEENS7_6detail27Sm100ImplicitGemmTileTraitsINSA_25SM100_TMA_2SM_LOAD_IM2COLENSA_14ComposedLayoutINSA_7SwizzleILi2ELi4ELi3EEENSA_18smem_ptr_flag_bitsILi16EEENSV_INSB_IJNSC_ILi8EEESJ_EEENSB_IJSJ_SE_EEEEEEEvEENS14_INSA_18SM100_TMA_2SM_LOADES1F_vEEEENS_8epilogue10collective18CollectiveEpilogueINS1K_23Sm100TmaWarpSpecializedILi3ELi2ELi16ELb1ELb0EEEJNSB_IJSI_SI_SK_EEENSB_IJNSV_ISI_SE_EENSV_INSB_IJNSC_ILi16EEESD_EEENSB_IJSE_SJ_EEEEEEEESM_NSB_IJNSB_IJllllEEESE_SX_EEESM_S1X_NS1K_6fusion15FusionCallbacksIS1O_NS1Y_17LinearCombinationISM_fSM_fLNS_15FloatRoundStyleE2EEES1P_S1V_JEEENSA_5SM1004TMEM4LOAD26SM100_TMEM_LOAD_32dp32b16xENSA_20SM90_TMA_LOAD_IM2COLENS16_INS17_ILi1ELi4ELi3EEES1A_NSV_INSB_IJS1B_S1R_EEENSB_IJS1R_SE_EEEEEEENSA_39AutoVectorizingCopyWithAssumedAlignmentILi128EEENSA_21SM90_TMA_STORE_IM2COLES2D_S2F_S2F_EEEvvEEEEvNT_6ParamsE) ;  /* 0xffffff5004a07950 */ /* 0x000fea0003c3ffff */
        .weak           $__internal_2_$__cuda_sm10x_tcgen05_guardrail_trap_unallocated_columns_being_dealloced
        .type           $__internal_2_$__cuda_sm10x_tcgen05_guardrail_trap_unallocated_columns_being_dealloced,@function
        .size           $__internal_2_$__cuda_sm10x_tcgen05_guardrail_trap_unallocated_columns_being_dealloced,(.L_x_259 - $__internal_2_$__cuda_sm10x_tcgen05_guardrail_trap_unallocated_columns_being_dealloced)
$__internal_2_$__cuda_sm10x_tcgen05_guardrail_trap_unallocated_columns_being_dealloced:
[----:B------:R-:W-:Y:S05]  /*ad80*/  BPT.TRAP 0x1 ;  /* 0x000000040000795c */ /* 0x000fea0000300000 */
[----:B------:R-:W-:-:S04]  /*ad90*/  HFMA2 R3, -RZ, RZ, 0, 0 ;  /* 0x00000000ff037431 */ /* 0x000fc800000001ff */
[----:B------:R-:W-:Y:S05]  /*ada0*/  RET.REL.NODEC R2 `(_ZN7cutlass13device_kernelINS_4conv6kernel13ConvUniversalINS1_16ConvProblemShapeILNS1_8OperatorE0ELi3EEENS1_10collective14CollectiveConvINS1_47MainloopSm100TmaUmmaWarpSpecializedImplicitGemmILS5_0ELi35ELi3ELi1ELi2EN4cute5tupleIJNSA_1CILi2EEENSC_ILi1EEESE_EEEEENSB_IJNSC_ILi128EEENSC_ILi64EEENSB_IJNSC_ILi32EEEEEEEEENS_6half_tESM_NSA_8TiledMMAINSA_8MMA_AtomIJNSA_26SM100_MMA_F16BF16_2x1SM_SSISM_SM_fLi128ELi64ELNSA_4UMMA5MajorE0ELSR_0ELNSQ_7ScaleInE0ELSS_0EEEEEENSA_6LayoutINSB_IJSE_SE_SE_EEENSB_IJNSC_ILi0EEESX_SX_EEEEENSB_IJNSA_10UnderscoreES10_S10_EEEEENS7_6detail27Sm100ImplicitGemmTileTraitsINSA_25SM100_TMA_2SM_LOAD_IM2COLENSA_14ComposedLayoutINSA_7SwizzleILi2ELi4ELi3EEENSA_18smem_ptr_flag_bitsILi16EEENSV_INSB_IJNSC_ILi8EEESJ_EEENSB_IJSJ_SE_EEEEEEEvEENS14_INSA_18SM100_TMA_2SM_LOADES1F_vEEEENS_8epilogue10collective18CollectiveEpilogueINS1K_23Sm100TmaWarpSpecializedILi3ELi2ELi16ELb1ELb0EEEJNSB_IJSI_SI_SK_EEENSB_IJNSV_ISI_SE_EENSV_INSB_IJNSC_ILi16EEESD_EEENSB_IJSE_SJ_EEEEEEEESM_NSB_IJNSB_IJllllEEESE_SX_EEESM_S1X_NS1K_6fusion15FusionCallbacksIS1O_NS1Y_17LinearCombinationISM_fSM_fLNS_15FloatRoundStyleE2EEES1P_S1V_JEEENSA_5SM1004TMEM4LOAD26SM100_TMEM_LOAD_32dp32b16xENSA_20SM90_TMA_LOAD_IM2COLENS16_INS17_ILi1ELi4ELi3EEES1A_NSV_INSB_IJS1B_S1R_EEENSB_IJS1R_SE_EEEEEEENSA_39AutoVectorizingCopyWithAssumedAlignmentILi128EEENSA_21SM90_TMA_STORE_IM2COLES2D_S2F_S2F_EEEvvEEEEvNT_6ParamsE) ;  /* 0xffffff5002947950 */ /* 0x000fea0003c3ffff */
.L_x_258:
[----:B------:R-:W-:-:S00]  /*adb0*/  BRA `(.L_x_258) ;  /* 0xfffffffc00fc7947 */ /* 0x000fc0000383ffff */
[----:B------:R-:W-:-:S00]  /*adc0*/  NOP ;  /* 0x0000000000007918 */ /* 0x000fc00000000000 */
        /* <DEDUP_REMOVED lines=11> */
.L_x_259:


//--------------------- .nv.global.init           --------------------------
	.section	.nv.global.init,"aw",@progbits
.nv.global.init:
	.type		$str$29,@object
	.size		$str$29,($str$30 - $str$29)
$str$29:
        /*0000*/ 	.byte	0x28, 0x61, 0x64, 0x64, 0x72, 0x65, 0x73, 0x73, 0x20, 0x26, 0x20, 0x6d, 0x61, 0x73, 0x6b, 0x29
        /*0010*/ 	.byte	0x20, 0x3d, 0x3d, 0x20, 0x30, 0x00
	.type		$str$30,@object
	.size		$str$30,($str$28 - $str$30)
$str$30:
        /*0016*/ 	.byte	0x2f, 0x74, 0x6d, 0x70, 0x2f, 0x63, 0x75, 0x74, 0x6c, 0x61, 0x73, 0x73, 0x5f, 0x73, 0x77, 0x65
        /*0026*/ 	.byte	0x65, 0x70, 0x5f, 0x73, 0x72, 0x63, 0x2f, 0x69, 0x6e, 0x63, 0x6c, 0x75, 0x64, 0x65, 0x2f, 0x63
        /*0036*/ 	.byte	0x75, 0x74, 0x65, 0x2f, 0x70, 0x6f, 0x69, 0x6e, 0x74, 0x65, 0x72, 0x5f, 0x66, 0x6c, 0x61, 0x67
        /*0046*/ 	.byte	0x67, 0x65, 0x64, 0x2e, 0x68, 0x70, 0x70, 0x00
	.type		$str$28,@object
	.size		$str$28,($str$27 - $str$28)
$str$28:
        /*004e*/ 	.byte	0x2f, 0x74, 0x6d, 0x70, 0x2f, 0x63, 0x75, 0x74, 0x6c, 0x61, 0x73, 0x73, 0x5f, 0x73, 0x77, 0x65
        /*005e*/ 	.byte	0x65, 0x70, 0x5f, 0x73, 0x72, 0x63, 0x2f, 0x69, 0x6e, 0x63, 0x6c, 0x75, 0x64, 0x65, 0x2f, 0x63
        /*006e*/ 	.byte	0x75, 0x74, 0x65, 0x2f, 0x61, 0x74, 0x6f, 0x6d, 0x2f, 0x63, 0x6f, 0x70, 0x79, 0x5f, 0x74, 0x72
        /*007e*/ 	.byte	0x61, 0x69, 0x74, 0x73, 0x5f, 0x73, 0x6d, 0x31, 0x30, 0x30, 0x2e, 0x68, 0x70, 0x70, 0x00
	.type		$str$27,@object
	.size		$str$27,(__unnamed_1 - $str$27)
$str$27:
        /*008d*/ 	.byte	0x28, 0x28, 0x75, 0x69, 0x6e, 0x74, 0x33, 0x32, 0x5f, 0x74, 0x28, 0x74, 0x68, 0x72, 0x65, 0x61
        /*009d*/ 	.byte	0x64, 0x49, 0x64, 0x78, 0x2e, 0x78, 0x29, 0x20, 0x2f, 0x20, 0x33, 0x32, 0x29, 0x20, 0x25, 0x20
        /*00ad*/ 	.byte	0x34, 0x29, 0x20, 0x3d, 0x3d, 0x20, 0x28, 0x28, 0x28, 0x74, 0x6d, 0x65, 0x6d, 0x5f, 0x61, 0x64
        /*00bd*/ 	.byte	0x64, 0x72, 0x20, 0x3e, 0x3e, 0x20, 0x31, 0x36, 0x29, 0x20, 0x2f, 0x20, 0x33, 0x32, 0x29, 0x20
        /*00cd*/ 	.byte	0x25, 0x20, 0x34, 0x29, 0x00
	.type		__unnamed_1,@object
	.size		__unnamed_1,(__unnamed_2 - __unnamed_1)
__unnamed_1:
        /*00d2*/ 	.byte	0x61, 0x75, 0x74, 0x6f, 0x20, 0x63, 0x75, 0x74, 0x65, 0x3a, 0x3a, 0x61, 0x73, 0x5f, 0x70, 0x6f
        /* <DEDUP_REMOVED lines=24> */
        /*0262*/ 	.byte	0x34, 0x38, 0x3e, 0x3e, 0x3e, 0x3e, 0x5d, 0x00
	.type		__unnamed_2,@object
	.size		__unnamed_2,(.L_2 - __unnamed_2)
__unnamed_2:
        /* <DEDUP_REMOVED lines=40> */
        /*04ea*/ 	.byte	0x3a, 0x3a, 0x43, 0x3c, 0x30, 0x3e, 0x3e, 0x3e, 0x3e, 0x5d, 0x00
.L_2:


//--------------------- .nv.shared._ZN7cutlass13device_kernelINS_4conv6kernel13ConvUniversalINS1_16ConvProblemShapeILNS1_8OperatorE0ELi3EEENS1_10collective14CollectiveConvINS1_47MainloopSm100TmaUmmaWarpSpecializedImplicitGemmILS5_0ELi35ELi3ELi1ELi2EN4cute5tupleIJNSA_1CILi2EEENSC_ILi1EEESE_EEEEENSB_IJNSC_ILi128EEENSC_ILi64EEENSB_IJNSC_ILi32EEEEEEEEENS_6half_tESM_NSA_8TiledMMAINSA_8MMA_AtomIJNSA_26SM100_MMA_F16BF16_2x1SM_SSISM_SM_fLi128ELi64ELNSA_4UMMA5MajorE0ELSR_0ELNSQ_7ScaleInE0ELSS_0EEEEEENSA_6LayoutINSB_IJSE_SE_SE_EEENSB_IJNSC_ILi0EEESX_SX_EEEEENSB_IJNSA_10UnderscoreES10_S10_EEEEENS7_6detail27Sm100ImplicitGemmTileTraitsINSA_25SM100_TMA_2SM_LOAD_IM2COLENSA_14ComposedLayoutINSA_7SwizzleILi2ELi4ELi3EEENSA_18smem_ptr_flag_bitsILi16EEENSV_INSB_IJNSC_ILi8EEESJ_EEENSB_IJSJ_SE_EEEEEEEvEENS14_INSA_18SM100_TMA_2SM_LOADES1F_vEEEENS_8epilogue10collective18CollectiveEpilogueINS1K_23Sm100TmaWarpSpecializedILi3ELi2ELi16ELb1ELb0EEEJNSB_IJSI_SI_SK_EEENSB_IJNSV_ISI_SE_EENSV_INSB_IJNSC_ILi16EEESD_EEENSB_IJSE_SJ_EEEEEEEESM_NSB_IJNSB_IJllllEEESE_SX_EEESM_S1X_NS1K_6fusion15FusionCallbacksIS1O_NS1Y_17LinearCombinationISM_fSM_fLNS_15FloatRoundStyleE2EEES1P_S1V_JEEENSA_5SM1004TMEM4LOAD26SM100_TMEM_LOAD_32dp32b16xENSA_20SM90_TMA_LOAD_IM2COLENS16_INS17_ILi1ELi4ELi3EEES1A_NSV_INSB_IJS1B_S1R_EEENSB_IJS1R_SE_EEEEEEENSA_39AutoVectorizingCopyWithAssumedAlignmentILi128EEENSA_21SM90_TMA_STORE_IM2COLES2D_S2F_S2F_EEEvvEEEEvNT_6ParamsE --------------------------
	.section	.nv.shared._ZN7cutlass13device_kernelINS_4conv6kernel13ConvUniversalINS1_16ConvProblemShapeILNS1_8OperatorE0ELi3EEENS1_10collective14CollectiveConvINS1_47MainloopSm100TmaUmmaWarpSpecializedImplicitGemmILS5_0ELi35ELi3ELi1ELi2EN4cute5tupleIJNSA_1CILi2EEENSC_ILi1EEESE_EEEEENSB_IJNSC_ILi128EEENSC_ILi64EEENSB_IJNSC_ILi32EEEEEEEEENS_6half_tESM_NSA_8TiledMMAINSA_8MMA_AtomIJNSA_26SM100_MMA_F16BF16_2x1SM_SSISM_SM_fLi128ELi64ELNSA_4UMMA5MajorE0ELSR_0ELNSQ_7ScaleInE0ELSS_0EEEEEENSA_6LayoutINSB_IJSE_SE_SE_EEENSB_IJNSC_ILi0EEESX_SX_EEEEENSB_IJNSA_10UnderscoreES10_S10_EEEEENS7_6detail27Sm100ImplicitGemmTileTraitsINSA_25SM100_TMA_2SM_LOAD_IM2COLENSA_14ComposedLayoutINSA_7SwizzleILi2ELi4ELi3EEENSA_18smem_ptr_flag_bitsILi16EEENSV_INSB_IJNSC_ILi8EEESJ_EEENSB_IJSJ_SE_EEEEEEEvEENS14_INSA_18SM100_TMA_2SM_LOADES1F_vEEEENS_8epilogue10collective18CollectiveEpilogueINS1K_23Sm100TmaWarpSpecializedILi3ELi2ELi16ELb1ELb0EEEJNSB_IJSI_SI_SK_EEENSB_IJNSV_ISI_SE_EENSV_INSB_IJNSC_ILi16EEESD_EEENSB_IJSE_SJ_EEEEEEEESM_NSB_IJNSB_IJllllEEESE_SX_EEESM_S1X_NS1K_6fusion15FusionCallbacksIS1O_NS1Y_17LinearCombinationISM_fSM_fLNS_15FloatRoundStyleE2EEES1P_S1V_JEEENSA_5SM1004TMEM4LOAD26SM100_TMEM_LOAD_32dp32b16xENSA_20SM90_TMA_LOAD_IM2COLENS16_INS17_ILi1ELi4ELi3EEES1A_NSV_INSB_IJS1B_S1R_EEENSB_IJS1R_SE_EEEEEEENSA_39AutoVectorizingCopyWithAssumedAlignmentILi128EEENSA_21SM90_TMA_STORE_IM2COLES2D_S2F_S2F_EEEvvEEEEvNT_6ParamsE,"aw",@nobits
	.sectionflags	@""
	.align	16
	.zero		1024


//--------------------- .nv.shared.reserved.0     --------------------------
	.section	.nv.shared.reserved.0,"aw",@nobits
	.weak		__nv_reservedSMEM_offset_0_alias
	.size		__nv_reservedSMEM_offset_0_alias, 0, 64
	.other		__nv_reservedSMEM_offset_0_alias,@"STO_CUDA_RESERVED_SHARED STV_DEFAULT"
__nv_reservedSMEM_offset_0_alias:
	.zero		0
.nv.shared.reserved.0:
	.zero		64
	.weak		__nv_reservedSMEM_tcgen05_partition
	.type		__nv_reservedSMEM_tcgen05_partition,@object
	.size		__nv_reservedSMEM_tcgen05_partition,(.L_0 - __nv_reservedSMEM_tcgen05_partition)
__nv_reservedSMEM_tcgen05_partition:
	.zero		32
.L_0:


//--------------------- .nv.global                --------------------------
	.section	.nv.global,"aw",@nobits
.nv.global:
	.type		_ZN39_INTERNAL_1b22aa3a_4_k_cu_94f65dc5_32884cute1_E,@object
	.size		_ZN39_INTERNAL_1b22aa3a_4_k_cu_94f65dc5_32884cute1_E,(_ZN39_INTERNAL_1b22aa3a_4_k_cu_94f65dc5_32884cuda3std3__45__cpo6cbeginE - _ZN39_INTERNAL_1b22aa3a_4_k_cu_94f65dc5_32884cute1_E)
_ZN39_INTERNAL_1b22aa3a_4_k_cu_94f65dc5_32884cute1_E:
	.zero		1
	.type		_ZN39_INTERNAL_1b22aa3a_4_k_cu_94f65dc5_32884cuda3std3__45__cpo6cbeginE,@object
	.size		_ZN39_INTERNAL_1b22aa3a_4_k_cu_94f65dc5_32884cuda3std3__45__cpo6cbeginE,(_ZN39_INTERNAL_1b22aa3a_4_k_cu_94f65dc5_32884cuda3std3__48in_placeE - _ZN39_INTERNAL_1b22aa3a_4_k_cu_94f65dc5_32884cuda3std3__45__cpo6cbeginE)
_ZN39_INTERNAL_1b22aa3a_4_k_cu_94f65dc5_32884cuda3std3__45__cpo6cbeginE:
	.zero		1
	.type		_ZN39_INTERNAL_1b22aa3a_4_k_cu_94f65dc5_32884cuda3std3__48in_placeE,@object
	.size		_ZN39_INTERNAL_1b22aa3a_4_k_cu_94f65dc5_32884cuda3std3__48in_placeE,(_ZN39_INTERNAL_1b22aa3a_4_k_cu_94f65dc5_32884cuda3std6ranges3__45__cpo9iter_moveE - _ZN39_INTERNAL_1b22aa3a_4_k_cu_94f65dc5_32884cuda3std3__48in_placeE)
_ZN39_INTERNAL_1b22aa3a_4_k_cu_94f65dc5_32884cuda3std3__48in_placeE:
	.zero		1
	.type		_ZN39_INTERNAL_1b22aa3a_4_k_cu_94f65dc5_32884cuda3std6ranges3__45__cpo9iter_moveE,@object
	.size		_ZN39_INTERNAL_1b22aa3a_4_k_cu_94f65dc5_32884cuda3std6ranges3__45__cpo9iter_moveE,(_ZN39_INTERNAL_1b22aa3a_4_k_cu_94f65dc5_32884cuda3std3__45__cpo5beginE - _ZN39_INTERNAL_1b22aa3a_4_k_cu_94f65dc5_32884cuda3std6ranges3__45__cpo9iter_moveE)
_ZN39_INTERNAL_1b22aa3a_4_k_cu_94f65dc5_32884cuda3std6ranges3__45__cpo9iter_moveE:
	.zero		1
	.type		_ZN39_INTERNAL_1b22aa3a_4_k_cu_94f65dc5_32884cuda3std3__45__cpo5beginE,@object
	.size		_ZN39_INTERNAL_1b22aa3a_4_k_cu_94f65dc5_32884cuda3std3__45__cpo5beginE,(_ZN39_INTERNAL_1b22aa3a_4_k_cu_94f65dc5_32884cuda3std3__441_GLOBAL__N__1b22aa3a_4_k_cu_94f65dc5_32886ignoreE - _ZN39_INTERNAL_1b22aa3a_4_k_cu_94f65dc5_32884cuda3std3__45__cpo5beginE)
_ZN39_INTERNAL_1b22aa3a_4_k_cu_94f65dc5_32884cuda3std3__45__cpo5beginE:
	.zero		1
	.type		_ZN39_INTERNAL_1b22aa3a_4_k_cu_94f65dc5_32884cuda3std3__441_GLOBAL__N__1b22aa3a_4_k_cu_94f65dc5_32886ignoreE,@object
	.size		_ZN39_INTERNAL_1b22aa3a_4_k_cu_94f65dc5_32884cuda3std3__441_GLOBAL__N__1b22aa3a_4_k_cu_94f65dc5_32886ignoreE,(_ZN39_INTERNAL_1b22aa3a_4_k_cu_94f65dc5_32884cute7productE - _ZN39_INTERNAL_1b22aa3a_4_k_cu_94f65dc5_32884cuda3std3__441_GLOBAL__N__1b22aa3a_4_k_cu_94f65dc5_32886ignoreE)
_ZN39_INTERNAL_1b22aa3a_4_k_cu_94f65dc5_32884cuda3std3__441_GLOBAL__N__1b22aa3a_4_k_cu_94f65dc5_32886ignoreE:
	.zero		1
	.type		_ZN39_INTERNAL_1b22aa3a_4_k_cu_94f65dc5_32884cute7productE,@object
	.size		_ZN39_INTERNAL_1b22aa3a_4_k_cu_94f65dc5_32884cute7productE,(_ZN39_INTERNAL_1b22aa3a_4_k_cu_94f65dc5_32884cuda3std3__45__cpo3endE - _ZN39_INTERNAL_1b22aa3a_4_k_cu_94f65dc5_32884cute7productE)
_ZN39_INTERNAL_1b22aa3a_4_k_cu_94f65dc5_32884cute7productE:
	.zero		1
	.type		_ZN39_INTERNAL_1b22aa3a_4_k_cu_94f65dc5_32884cuda3std3__45__cpo3endE,@object
	.size		_ZN39_INTERNAL_1b22aa3a_4_k_cu_94f65dc5_32884cuda3std3__45__cpo3endE,(_ZN39_INTERNAL_1b22aa3a_4_k_cu_94f65dc5_32884cuda3std3__419piecewise_constructE - _ZN39_INTERNAL_1b22aa3a_4_k_cu_94f65dc5_32884cuda3std3__45__cpo3endE)
_ZN39_INTERNAL_1b22aa3a_4_k_cu_94f65dc5_32884cuda3std3__45__cpo3endE:
	.zero		1
	.type		_ZN39_INTERNAL_1b22aa3a_4_k_cu_94f65dc5_32884cuda3std3__419piecewise_constructE,@object
	.size		_ZN39_INTERNAL_1b22aa3a_4_k_cu_94f65dc5_32884cuda3std3__419piecewise_constructE,(_ZN39_INTERNAL_1b22aa3a_4_k_cu_94f65dc5_32884cuda3std3__45__cpo4cendE - _ZN39_INTERNAL_1b22aa3a_4_k_cu_94f65dc5_32884cuda3std3__419piecewise_constructE)
_ZN39_INTERNAL_1b22aa3a_4_k_cu_94f65dc5_32884cuda3std3__419piecewise_constructE:
	.zero		1
	.type		_ZN39_INTERNAL_1b22aa3a_4_k_cu_94f65dc5_32884cuda3std3__45__cpo4cendE,@object
	.size		_ZN39_INTERNAL_1b22aa3a_4_k_cu_94f65dc5_32884cuda3std3__45__cpo4cendE,(_ZN39_INTERNAL_1b22aa3a_4_k_cu_94f65dc5_32884cuda3std6ranges3__45__cpo4swapE - _ZN39_INTERNAL_1b22aa3a_4_k_cu_94f65dc5_32884cuda3std3__45__cpo4cendE)
_ZN39_INTERNAL_1b22aa3a_4_k_cu_94f65dc5_32884cuda3std3__45__cpo4cendE:
	.zero		1
	.type		_ZN39_INTERNAL_1b22aa3a_4_k_cu_94f65dc5_32884cuda3std6ranges3__45__cpo4swapE,@object
	.size		_ZN39_INTERNAL_1b22aa3a_4_k_cu_94f65dc5_32884cuda3std6ranges3__45__cpo4swapE,(.L_10 - _ZN39_INTERNAL_1b22aa3a_4_k_cu_94f65dc5_32884cuda3std6ranges3__45__cpo4swapE)
_ZN39_INTERNAL_1b22aa3a_4_k_cu_94f65dc5_32884cuda3std6ranges3__45__cpo4swapE:
	.zero		1
.L_10:


//--------------------- .nv.constant0._ZN7cutlass13device_kernelINS_4conv6kernel13ConvUniversalINS1_16ConvProblemShapeILNS1_8OperatorE0ELi3EEENS1_10collective14CollectiveConvINS1_47MainloopSm100TmaUmmaWarpSpecializedImplicitGemmILS5_0ELi35ELi3ELi1ELi2EN4cute5tupleIJNSA_1CILi2EEENSC_ILi1EEESE_EEEEENSB_IJNSC_ILi128EEENSC_ILi64EEENSB_IJNSC_ILi32EEEEEEEEENS_6half_tESM_NSA_8TiledMMAINSA_8MMA_AtomIJNSA_26SM100_MMA_F16BF16_2x1SM_SSISM_SM_fLi128ELi64ELNSA_4UMMA5MajorE0ELSR_0ELNSQ_7ScaleInE0ELSS_0EEEEEENSA_6LayoutINSB_IJSE_SE_SE_EEENSB_IJNSC_ILi0EEESX_SX_EEEEENSB_IJNSA_10UnderscoreES10_S10_EEEEENS7_6detail27Sm100ImplicitGemmTileTraitsINSA_25SM100_TMA_2SM_LOAD_IM2COLENSA_14ComposedLayoutINSA_7SwizzleILi2ELi4ELi3EEENSA_18smem_ptr_flag_bitsILi16EEENSV_INSB_IJNSC_ILi8EEESJ_EEENSB_IJSJ_SE_EEEEEEEvEENS14_INSA_18SM100_TMA_2SM_LOADES1F_vEEEENS_8epilogue10collective18CollectiveEpilogueINS1K_23Sm100TmaWarpSpecializedILi3ELi2ELi16ELb1ELb0EEEJNSB_IJSI_SI_SK_EEENSB_IJNSV_ISI_SE_EENSV_INSB_IJNSC_ILi16EEESD_EEENSB_IJSE_SJ_EEEEEEEESM_NSB_IJNSB_IJllllEEESE_SX_EEESM_S1X_NS1K_6fusion15FusionCallbacksIS1O_NS1Y_17LinearCombinationISM_fSM_fLNS_15FloatRoundStyleE2EEES1P_S1V_JEEENSA_5SM1004TMEM4LOAD26SM100_TMEM_LOAD_32dp32b16xENSA_20SM90_TMA_LOAD_IM2COLENS16_INS17_ILi1ELi4ELi3EEES1A_NSV_INSB_IJS1B_S1R_EEENSB_IJS1R_SE_EEEEEEENSA_39AutoVectorizingCopyWithAssumedAlignmentILi128EEENSA_21SM90_TMA_STORE_IM2COLES2D_S2F_S2F_EEEvvEEEEvNT_6ParamsE --------------------------
	.section	.nv.constant0._ZN7cutlass13device_kernelINS_4conv6kernel13ConvUniversalINS1_16ConvProblemShapeILNS1_8OperatorE0ELi3EEENS1_10collective14CollectiveConvINS1_47MainloopSm100TmaUmmaWarpSpecializedImplicitGemmILS5_0ELi35ELi3ELi1ELi2EN4cute5tupleIJNSA_1CILi2EEENSC_ILi1EEESE_EEEEENSB_IJNSC_ILi128EEENSC_ILi64EEENSB_IJNSC_ILi32EEEEEEEEENS_6half_tESM_NSA_8TiledMMAINSA_8MMA_AtomIJNSA_26SM100_MMA_F16BF16_2x1SM_SSISM_SM_fLi128ELi64ELNSA_4UMMA5MajorE0ELSR_0ELNSQ_7ScaleInE0ELSS_0EEEEEENSA_6LayoutINSB_IJSE_SE_SE_EEENSB_IJNSC_ILi0EEESX_SX_EEEEENSB_IJNSA_10UnderscoreES10_S10_EEEEENS7_6detail27Sm100ImplicitGemmTileTraitsINSA_25SM100_TMA_2SM_LOAD_IM2COLENSA_14ComposedLayoutINSA_7SwizzleILi2ELi4ELi3EEENSA_18smem_ptr_flag_bitsILi16EEENSV_INSB_IJNSC_ILi8EEESJ_EEENSB_IJSJ_SE_EEEEEEEvEENS14_INSA_18SM100_TMA_2SM_LOADES1F_vEEEENS_8epilogue10collective18CollectiveEpilogueINS1K_23Sm100TmaWarpSpecializedILi3ELi2ELi16ELb1ELb0EEEJNSB_IJSI_SI_SK_EEENSB_IJNSV_ISI_SE_EENSV_INSB_IJNSC_ILi16EEESD_EEENSB_IJSE_SJ_EEEEEEEESM_NSB_IJNSB_IJllllEEESE_SX_EEESM_S1X_NS1K_6fusion15FusionCallbacksIS1O_NS1Y_17LinearCombinationISM_fSM_fLNS_15FloatRoundStyleE2EEES1P_S1V_JEEENSA_5SM1004TMEM4LOAD26SM100_TMEM_LOAD_32dp32b16xENSA_20SM90_TMA_LOAD_IM2COLENS16_INS17_ILi1ELi4ELi3EEES1A_NSV_INSB_IJS1B_S1R_EEENSB_IJS1R_SE_EEEEEEENSA_39AutoVectorizingCopyWithAssumedAlignmentILi128EEENSA_21SM90_TMA_STORE_IM2COLES2D_S2F_S2F_EEEvvEEEEvNT_6ParamsE,"a",@progbits
	.sectionflags	@""
	.align	4
.nv.constant0._ZN7cutlass13device_kernelINS_4conv6kernel13ConvUniversalINS1_16ConvProblemShapeILNS1_8OperatorE0ELi3EEENS1_10collective14CollectiveConvINS1_47MainloopSm100TmaUmmaWarpSpecializedImplicitGemmILS5_0ELi35ELi3ELi1ELi2EN4cute5tupleIJNSA_1CILi2EEENSC_ILi1EEESE_EEEEENSB_IJNSC_ILi128EEENSC_ILi64EEENSB_IJNSC_ILi32EEEEEEEEENS_6half_tESM_NSA_8TiledMMAINSA_8MMA_AtomIJNSA_26SM100_MMA_F16BF16_2x1SM_SSISM_SM_fLi128ELi64ELNSA_4UMMA5MajorE0ELSR_0ELNSQ_7ScaleInE0ELSS_0EEEEEENSA_6LayoutINSB_IJSE_SE_SE_EEENSB_IJNSC_ILi0EEESX_SX_EEEEENSB_IJNSA_10UnderscoreES10_S10_EEEEENS7_6detail27Sm100ImplicitGemmTileTraitsINSA_25SM100_TMA_2SM_LOAD_IM2COLENSA_14ComposedLayoutINSA_7SwizzleILi2ELi4ELi3EEENSA_18smem_ptr_flag_bitsILi16EEENSV_INSB_IJNSC_ILi8EEESJ_EEENSB_IJSJ_SE_EEEEEEEvEENS14_INSA_18SM100_TMA_2SM_LOADES1F_vEEEENS_8epilogue10collective18CollectiveEpilogueINS1K_23Sm100TmaWarpSpecializedILi3ELi2ELi16ELb1ELb0EEEJNSB_IJSI_SI_SK_EEENSB_IJNSV_ISI_SE_EENSV_INSB_IJNSC_ILi16EEESD_EEENSB_IJSE_SJ_EEEEEEEESM_NSB_IJNSB_IJllllEEESE_SX_EEESM_S1X_NS1K_6fusion15FusionCallbacksIS1O_NS1Y_17LinearCombinationISM_fSM_fLNS_15FloatRoundStyleE2EEES1P_S1V_JEEENSA_5SM1004TMEM4LOAD26SM100_TMEM_LOAD_32dp32b16xENSA_20SM90_TMA_LOAD_IM2COLENS16_INS17_ILi1ELi4ELi3EEES1A_NSV_INSB_IJS1B_S1R_EEENSB_IJS1R_SE_EEEEEEENSA_39AutoVectorizingCopyWithAssumedAlignmentILi128EEENSA_21SM90_TMA_STORE_IM2COLES2D_S2F_S2F_EEEvvEEEEvNT_6ParamsE:
	.zero		3200


//--------------------- SYMBOLS --------------------------

	.type		.nv.reservedSmem.offset0,@object
	.size		.nv.reservedSmem.offset0,0x4
	.type		.nv.reservedSmem.cap,@object
	.size		.nv.reservedSmem.cap,0x4
	.type		__assertfail,@function
